//
// Generated by NVIDIA NVVM Compiler
//
// Compiler Build ID: CL-36424714
// Cuda compilation tools, release 13.0, V13.0.88
// Based on NVVM 20.0.0
//

.version 9.0
.target sm_100
.address_size 64

	// .globl	_Z14matmulABKernelPfS_S_jjj

.visible .entry _Z14matmulABKernelPfS_S_jjj(
	.param .u64 .ptr .align 1 _Z14matmulABKernelPfS_S_jjj_param_0,
	.param .u64 .ptr .align 1 _Z14matmulABKernelPfS_S_jjj_param_1,
	.param .u64 .ptr .align 1 _Z14matmulABKernelPfS_S_jjj_param_2,
	.param .u32 _Z14matmulABKernelPfS_S_jjj_param_3,
	.param .u32 _Z14matmulABKernelPfS_S_jjj_param_4,
	.param .u32 _Z14matmulABKernelPfS_S_jjj_param_5
)
{
	.reg .pred 	%p<13>;
	.reg .b32 	%r<92>;
	.reg .b32 	%f<68>;
	.reg .b64 	%rd<69>;

	ld.param.u64 	%rd4, [_Z14matmulABKernelPfS_S_jjj_param_0];
	ld.param.u64 	%rd5, [_Z14matmulABKernelPfS_S_jjj_param_1];
	ld.param.u64 	%rd3, [_Z14matmulABKernelPfS_S_jjj_param_2];
	ld.param.u32 	%r46, [_Z14matmulABKernelPfS_S_jjj_param_3];
	ld.param.u32 	%r44, [_Z14matmulABKernelPfS_S_jjj_param_4];
	ld.param.u32 	%r45, [_Z14matmulABKernelPfS_S_jjj_param_5];
	cvta.to.global.u64 	%rd1, %rd5;
	cvta.to.global.u64 	%rd2, %rd4;
	mov.u32 	%r47, %tid.y;
	mov.u32 	%r48, %ctaid.y;
	mov.u32 	%r49, %ntid.y;
	mad.lo.s32 	%r1, %r48, %r49, %r47;
	mov.u32 	%r2, %tid.x;
	mov.u32 	%r50, %ctaid.x;
	mov.u32 	%r51, %ntid.x;
	mul.lo.s32 	%r3, %r50, %r51;
	add.s32 	%r4, %r3, %r2;
	setp.ge.u32 	%p1, %r1, %r46;
	setp.ge.u32 	%p2, %r4, %r44;
	or.pred  	%p3, %p1, %p2;
	@%p3 bra 	$L__BB0_14;
	setp.eq.s32 	%p4, %r45, 0;
	mov.f32 	%f67, 0f00000000;
	@%p4 bra 	$L__BB0_13;
	mul.lo.s32 	%r5, %r45, %r1;
	and.b32  	%r6, %r45, 7;
	setp.lt.u32 	%p5, %r45, 8;
	mov.f32 	%f67, 0f00000000;
	mov.b32 	%r90, 0;
	@%p5 bra 	$L__BB0_5;
	and.b32  	%r90, %r45, -8;
	neg.s32 	%r88, %r90;
	add.s32 	%r53, %r2, %r44;
	add.s32 	%r87, %r53, %r3;
	shl.b32 	%r10, %r44, 3;
	shl.b32 	%r54, %r44, 1;
	add.s32 	%r86, %r4, %r54;
	mad.lo.s32 	%r85, %r44, 3, %r4;
	shl.b32 	%r55, %r44, 2;
	add.s32 	%r84, %r4, %r55;
	mad.lo.s32 	%r83, %r44, 5, %r4;
	mad.lo.s32 	%r82, %r44, 6, %r4;
	mad.lo.s32 	%r81, %r44, 7, %r4;
	add.s32 	%r79, %r5, 3;
	mov.f32 	%f67, 0f00000000;
	mov.u32 	%r80, %r4;
$L__BB0_4:
	.pragma "nounroll";
	add.s32 	%r56, %r79, -3;
	mul.wide.u32 	%rd6, %r56, 4;
	add.s64 	%rd7, %rd2, %rd6;
	ld.global.f32 	%f17, [%rd7];
	mul.wide.u32 	%rd8, %r80, 4;
	add.s64 	%rd9, %rd1, %rd8;
	ld.global.f32 	%f18, [%rd9];
	fma.rn.f32 	%f19, %f17, %f18, %f67;
	add.s32 	%r57, %r79, -2;
	mul.wide.u32 	%rd10, %r57, 4;
	add.s64 	%rd11, %rd2, %rd10;
	ld.global.f32 	%f20, [%rd11];
	mul.wide.u32 	%rd12, %r87, 4;
	add.s64 	%rd13, %rd1, %rd12;
	ld.global.f32 	%f21, [%rd13];
	fma.rn.f32 	%f22, %f20, %f21, %f19;
	add.s32 	%r58, %r79, -1;
	mul.wide.u32 	%rd14, %r58, 4;
	add.s64 	%rd15, %rd2, %rd14;
	ld.global.f32 	%f23, [%rd15];
	mul.wide.u32 	%rd16, %r86, 4;
	add.s64 	%rd17, %rd1, %rd16;
	ld.global.f32 	%f24, [%rd17];
	fma.rn.f32 	%f25, %f23, %f24, %f22;
	add.s32 	%r59, %r79, 4;
	mul.wide.u32 	%rd18, %r79, 4;
	add.s64 	%rd19, %rd2, %rd18;
	ld.global.f32 	%f26, [%rd19];
	mul.wide.u32 	%rd20, %r85, 4;
	add.s64 	%rd21, %rd1, %rd20;
	ld.global.f32 	%f27, [%rd21];
	fma.rn.f32 	%f28, %f26, %f27, %f25;
	add.s32 	%r60, %r79, 1;
	mul.wide.u32 	%rd22, %r60, 4;
	add.s64 	%rd23, %rd2, %rd22;
	ld.global.f32 	%f29, [%rd23];
	mul.wide.u32 	%rd24, %r84, 4;
	add.s64 	%rd25, %rd1, %rd24;
	ld.global.f32 	%f30, [%rd25];
	fma.rn.f32 	%f31, %f29, %f30, %f28;
	add.s32 	%r61, %r79, 2;
	mul.wide.u32 	%rd26, %r61, 4;
	add.s64 	%rd27, %rd2, %rd26;
	ld.global.f32 	%f32, [%rd27];
	mul.wide.u32 	%rd28, %r83, 4;
	add.s64 	%rd29, %rd1, %rd28;
	ld.global.f32 	%f33, [%rd29];
	fma.rn.f32 	%f34, %f32, %f33, %f31;
	add.s32 	%r62, %r79, 3;
	mul.wide.u32 	%rd30, %r62, 4;
	add.s64 	%rd31, %rd2, %rd30;
	ld.global.f32 	%f35, [%rd31];
	mul.wide.u32 	%rd32, %r82, 4;
	add.s64 	%rd33, %rd1, %rd32;
	ld.global.f32 	%f36, [%rd33];
	fma.rn.f32 	%f37, %f35, %f36, %f34;
	mul.wide.u32 	%rd34, %r59, 4;
	add.s64 	%rd35, %rd2, %rd34;
	ld.global.f32 	%f38, [%rd35];
	mul.wide.u32 	%rd36, %r81, 4;
	add.s64 	%rd37, %rd1, %rd36;
	ld.global.f32 	%f39, [%rd37];
	fma.rn.f32 	%f67, %f38, %f39, %f37;
	add.s32 	%r88, %r88, 8;
	add.s32 	%r87, %r87, %r10;
	add.s32 	%r86, %r86, %r10;
	add.s32 	%r85, %r85, %r10;
	add.s32 	%r84, %r84, %r10;
	add.s32 	%r83, %r83, %r10;
	add.s32 	%r82, %r82, %r10;
	add.s32 	%r81, %r81, %r10;
	add.s32 	%r80, %r80, %r10;
	add.s32 	%r79, %r79, 8;
	setp.ne.s32 	%p6, %r88, 0;
	@%p6 bra 	$L__BB0_4;
$L__BB0_5:
	setp.eq.s32 	%p7, %r6, 0;
	@%p7 bra 	$L__BB0_13;
	and.b32  	%r39, %r45, 3;
	setp.lt.u32 	%p8, %r6, 4;
	@%p8 bra 	$L__BB0_8;
	add.s32 	%r63, %r90, %r5;
	mul.wide.u32 	%rd38, %r63, 4;
	add.s64 	%rd39, %rd2, %rd38;
	ld.global.f32 	%f41, [%rd39];
	mad.lo.s32 	%r64, %r90, %r44, %r4;
	mul.wide.u32 	%rd40, %r64, 4;
	add.s64 	%rd41, %rd1, %rd40;
	ld.global.f32 	%f42, [%rd41];
	fma.rn.f32 	%f43, %f41, %f42, %f67;
	add.s32 	%r65, %r63, 1;
	mul.wide.u32 	%rd42, %r65, 4;
	add.s64 	%rd43, %rd2, %rd42;
	ld.global.f32 	%f44, [%rd43];
	add.s32 	%r66, %r64, %r44;
	mul.wide.u32 	%rd44, %r66, 4;
	add.s64 	%rd45, %rd1, %rd44;
	ld.global.f32 	%f45, [%rd45];
	fma.rn.f32 	%f46, %f44, %f45, %f43;
	add.s32 	%r67, %r63, 2;
	mul.wide.u32 	%rd46, %r67, 4;
	add.s64 	%rd47, %rd2, %rd46;
	ld.global.f32 	%f47, [%rd47];
	add.s32 	%r68, %r66, %r44;
	mul.wide.u32 	%rd48, %r68, 4;
	add.s64 	%rd49, %rd1, %rd48;
	ld.global.f32 	%f48, [%rd49];
	fma.rn.f32 	%f49, %f47, %f48, %f46;
	add.s32 	%r69, %r63, 3;
	mul.wide.u32 	%rd50, %r69, 4;
	add.s64 	%rd51, %rd2, %rd50;
	ld.global.f32 	%f50, [%rd51];
	add.s32 	%r70, %r68, %r44;
	mul.wide.u32 	%rd52, %r70, 4;
	add.s64 	%rd53, %rd1, %rd52;
	ld.global.f32 	%f51, [%rd53];
	fma.rn.f32 	%f67, %f50, %f51, %f49;
	add.s32 	%r90, %r90, 4;
$L__BB0_8:
	setp.eq.s32 	%p9, %r39, 0;
	@%p9 bra 	$L__BB0_13;
	setp.eq.s32 	%p10, %r39, 1;
	@%p10 bra 	$L__BB0_11;
	add.s32 	%r71, %r90, %r5;
	mul.wide.u32 	%rd54, %r71, 4;
	add.s64 	%rd55, %rd2, %rd54;
	ld.global.f32 	%f53, [%rd55];
	mad.lo.s32 	%r72, %r90, %r44, %r4;
	mul.wide.u32 	%rd56, %r72, 4;
	add.s64 	%rd57, %rd1, %rd56;
	ld.global.f32 	%f54, [%rd57];
	fma.rn.f32 	%f55, %f53, %f54, %f67;
	add.s32 	%r73, %r71, 1;
	mul.wide.u32 	%rd58, %r73, 4;
	add.s64 	%rd59, %rd2, %rd58;
	ld.global.f32 	%f56, [%rd59];
	add.s32 	%r74, %r72, %r44;
	mul.wide.u32 	%rd60, %r74, 4;
	add.s64 	%rd61, %rd1, %rd60;
	ld.global.f32 	%f57, [%rd61];
	fma.rn.f32 	%f67, %f56, %f57, %f55;
	add.s32 	%r90, %r90, 2;
$L__BB0_11:
	and.b32  	%r75, %r45, 1;
	setp.eq.b32 	%p11, %r75, 1;
	not.pred 	%p12, %p11;
	@%p12 bra 	$L__BB0_13;
	add.s32 	%r76, %r90, %r5;
	mul.wide.u32 	%rd62, %r76, 4;
	add.s64 	%rd63, %rd2, %rd62;
	ld.global.f32 	%f58, [%rd63];
	mad.lo.s32 	%r77, %r90, %r44, %r4;
	mul.wide.u32 	%rd64, %r77, 4;
	add.s64 	%rd65, %rd1, %rd64;
	ld.global.f32 	%f59, [%rd65];
	fma.rn.f32 	%f67, %f58, %f59, %f67;
$L__BB0_13:
	mad.lo.s32 	%r78, %r44, %r1, %r4;
	cvta.to.global.u64 	%rd66, %rd3;
	mul.wide.u32 	%rd67, %r78, 4;
	add.s64 	%rd68, %rd66, %rd67;
	st.global.f32 	[%rd68], %f67;
$L__BB0_14:
	ret;

}
	// .globl	_Z15matmulABTKernelPfS_S_jjj
.visible .entry _Z15matmulABTKernelPfS_S_jjj(
	.param .u64 .ptr .align 1 _Z15matmulABTKernelPfS_S_jjj_param_0,
	.param .u64 .ptr .align 1 _Z15matmulABTKernelPfS_S_jjj_param_1,
	.param .u64 .ptr .align 1 _Z15matmulABTKernelPfS_S_jjj_param_2,
	.param .u32 _Z15matmulABTKernelPfS_S_jjj_param_3,
	.param .u32 _Z15matmulABTKernelPfS_S_jjj_param_4,
	.param .u32 _Z15matmulABTKernelPfS_S_jjj_param_5
)
{
	.reg .pred 	%p<13>;
	.reg .b32 	%r<106>;
	.reg .b32 	%f<112>;
	.reg .b64 	%rd<125>;

	ld.param.u64 	%rd4, [_Z15matmulABTKernelPfS_S_jjj_param_0];
	ld.param.u64 	%rd5, [_Z15matmulABTKernelPfS_S_jjj_param_1];
	ld.param.u64 	%rd3, [_Z15matmulABTKernelPfS_S_jjj_param_2];
	ld.param.u32 	%r34, [_Z15matmulABTKernelPfS_S_jjj_param_3];
	ld.param.u32 	%r32, [_Z15matmulABTKernelPfS_S_jjj_param_4];
	ld.param.u32 	%r33, [_Z15matmulABTKernelPfS_S_jjj_param_5];
	cvta.to.global.u64 	%rd1, %rd5;
	cvta.to.global.u64 	%rd2, %rd4;
	mov.u32 	%r35, %tid.y;
	mov.u32 	%r36, %ctaid.y;
	mov.u32 	%r37, %ntid.y;
	mad.lo.s32 	%r1, %r36, %r37, %r35;
	mov.u32 	%r38, %tid.x;
	mov.u32 	%r39, %ctaid.x;
	mov.u32 	%r40, %ntid.x;
	mad.lo.s32 	%r2, %r39, %r40, %r38;
	setp.ge.u32 	%p1, %r1, %r34;
	setp.ge.u32 	%p2, %r2, %r32;
	or.pred  	%p3, %p1, %p2;
	@%p3 bra 	$L__BB1_15;
	setp.eq.s32 	%p4, %r33, 0;
	mov.f32 	%f111, 0f00000000;
	@%p4 bra 	$L__BB1_14;
	mul.lo.s32 	%r3, %r33, %r1;
	mul.lo.s32 	%r4, %r33, %r2;
	and.b32  	%r5, %r33, 15;
	setp.lt.u32 	%p5, %r33, 16;
	mov.f32 	%f111, 0f00000000;
	mov.b32 	%r101, 0;
	@%p5 bra 	$L__BB1_5;
	and.b32  	%r101, %r33, -16;
	neg.s32 	%r99, %r101;
	add.s32 	%r98, %r4, 7;
	add.s32 	%r97, %r3, 7;
	mov.f32 	%f111, 0f00000000;
$L__BB1_4:
	.pragma "nounroll";
	add.s32 	%r42, %r97, -7;
	mul.wide.u32 	%rd6, %r42, 4;
	add.s64 	%rd7, %rd2, %rd6;
	ld.global.f32 	%f18, [%rd7];
	add.s32 	%r43, %r98, -7;
	mul.wide.u32 	%rd8, %r43, 4;
	add.s64 	%rd9, %rd1, %rd8;
	ld.global.f32 	%f19, [%rd9];
	fma.rn.f32 	%f20, %f18, %f19, %f111;
	add.s32 	%r44, %r97, -6;
	mul.wide.u32 	%rd10, %r44, 4;
	add.s64 	%rd11, %rd2, %rd10;
	ld.global.f32 	%f21, [%rd11];
	add.s32 	%r45, %r98, -6;
	mul.wide.u32 	%rd12, %r45, 4;
	add.s64 	%rd13, %rd1, %rd12;
	ld.global.f32 	%f22, [%rd13];
	fma.rn.f32 	%f23, %f21, %f22, %f20;
	add.s32 	%r46, %r97, -5;
	mul.wide.u32 	%rd14, %r46, 4;
	add.s64 	%rd15, %rd2, %rd14;
	ld.global.f32 	%f24, [%rd15];
	add.s32 	%r47, %r98, -5;
	mul.wide.u32 	%rd16, %r47, 4;
	add.s64 	%rd17, %rd1, %rd16;
	ld.global.f32 	%f25, [%rd17];
	fma.rn.f32 	%f26, %f24, %f25, %f23;
	add.s32 	%r48, %r97, -4;
	mul.wide.u32 	%rd18, %r48, 4;
	add.s64 	%rd19, %rd2, %rd18;
	ld.global.f32 	%f27, [%rd19];
	add.s32 	%r49, %r98, -4;
	mul.wide.u32 	%rd20, %r49, 4;
	add.s64 	%rd21, %rd1, %rd20;
	ld.global.f32 	%f28, [%rd21];
	fma.rn.f32 	%f29, %f27, %f28, %f26;
	add.s32 	%r50, %r97, -3;
	mul.wide.u32 	%rd22, %r50, 4;
	add.s64 	%rd23, %rd2, %rd22;
	ld.global.f32 	%f30, [%rd23];
	add.s32 	%r51, %r98, -3;
	mul.wide.u32 	%rd24, %r51, 4;
	add.s64 	%rd25, %rd1, %rd24;
	ld.global.f32 	%f31, [%rd25];
	fma.rn.f32 	%f32, %f30, %f31, %f29;
	add.s32 	%r52, %r97, -2;
	mul.wide.u32 	%rd26, %r52, 4;
	add.s64 	%rd27, %rd2, %rd26;
	ld.global.f32 	%f33, [%rd27];
	add.s32 	%r53, %r98, -2;
	mul.wide.u32 	%rd28, %r53, 4;
	add.s64 	%rd29, %rd1, %rd28;
	ld.global.f32 	%f34, [%rd29];
	fma.rn.f32 	%f35, %f33, %f34, %f32;
	add.s32 	%r54, %r97, -1;
	mul.wide.u32 	%rd30, %r54, 4;
	add.s64 	%rd31, %rd2, %rd30;
	ld.global.f32 	%f36, [%rd31];
	add.s32 	%r55, %r98, -1;
	mul.wide.u32 	%rd32, %r55, 4;
	add.s64 	%rd33, %rd1, %rd32;
	ld.global.f32 	%f37, [%rd33];
	fma.rn.f32 	%f38, %f36, %f37, %f35;
	add.s32 	%r56, %r97, 8;
	mul.wide.u32 	%rd34, %r97, 4;
	add.s64 	%rd35, %rd2, %rd34;
	ld.global.f32 	%f39, [%rd35];
	add.s32 	%r57, %r98, 8;
	mul.wide.u32 	%rd36, %r98, 4;
	add.s64 	%rd37, %rd1, %rd36;
	ld.global.f32 	%f40, [%rd37];
	fma.rn.f32 	%f41, %f39, %f40, %f38;
	add.s32 	%r58, %r97, 1;
	mul.wide.u32 	%rd38, %r58, 4;
	add.s64 	%rd39, %rd2, %rd38;
	ld.global.f32 	%f42, [%rd39];
	add.s32 	%r59, %r98, 1;
	mul.wide.u32 	%rd40, %r59, 4;
	add.s64 	%rd41, %rd1, %rd40;
	ld.global.f32 	%f43, [%rd41];
	fma.rn.f32 	%f44, %f42, %f43, %f41;
	add.s32 	%r60, %r97, 2;
	mul.wide.u32 	%rd42, %r60, 4;
	add.s64 	%rd43, %rd2, %rd42;
	ld.global.f32 	%f45, [%rd43];
	add.s32 	%r61, %r98, 2;
	mul.wide.u32 	%rd44, %r61, 4;
	add.s64 	%rd45, %rd1, %rd44;
	ld.global.f32 	%f46, [%rd45];
	fma.rn.f32 	%f47, %f45, %f46, %f44;
	add.s32 	%r62, %r97, 3;
	mul.wide.u32 	%rd46, %r62, 4;
	add.s64 	%rd47, %rd2, %rd46;
	ld.global.f32 	%f48, [%rd47];
	add.s32 	%r63, %r98, 3;
	mul.wide.u32 	%rd48, %r63, 4;
	add.s64 	%rd49, %rd1, %rd48;
	ld.global.f32 	%f49, [%rd49];
	fma.rn.f32 	%f50, %f48, %f49, %f47;
	add.s32 	%r64, %r97, 4;
	mul.wide.u32 	%rd50, %r64, 4;
	add.s64 	%rd51, %rd2, %rd50;
	ld.global.f32 	%f51, [%rd51];
	add.s32 	%r65, %r98, 4;
	mul.wide.u32 	%rd52, %r65, 4;
	add.s64 	%rd53, %rd1, %rd52;
	ld.global.f32 	%f52, [%rd53];
	fma.rn.f32 	%f53, %f51, %f52, %f50;
	add.s32 	%r66, %r97, 5;
	mul.wide.u32 	%rd54, %r66, 4;
	add.s64 	%rd55, %rd2, %rd54;
	ld.global.f32 	%f54, [%rd55];
	add.s32 	%r67, %r98, 5;
	mul.wide.u32 	%rd56, %r67, 4;
	add.s64 	%rd57, %rd1, %rd56;
	ld.global.f32 	%f55, [%rd57];
	fma.rn.f32 	%f56, %f54, %f55, %f53;
	add.s32 	%r68, %r97, 6;
	mul.wide.u32 	%rd58, %r68, 4;
	add.s64 	%rd59, %rd2, %rd58;
	ld.global.f32 	%f57, [%rd59];
	add.s32 	%r69, %r98, 6;
	mul.wide.u32 	%rd60, %r69, 4;
	add.s64 	%rd61, %rd1, %rd60;
	ld.global.f32 	%f58, [%rd61];
	fma.rn.f32 	%f59, %f57, %f58, %f56;
	add.s32 	%r70, %r97, 7;
	mul.wide.u32 	%rd62, %r70, 4;
	add.s64 	%rd63, %rd2, %rd62;
	ld.global.f32 	%f60, [%rd63];
	add.s32 	%r71, %r98, 7;
	mul.wide.u32 	%rd64, %r71, 4;
	add.s64 	%rd65, %rd1, %rd64;
	ld.global.f32 	%f61, [%rd65];
	fma.rn.f32 	%f62, %f60, %f61, %f59;
	mul.wide.u32 	%rd66, %r56, 4;
	add.s64 	%rd67, %rd2, %rd66;
	ld.global.f32 	%f63, [%rd67];
	mul.wide.u32 	%rd68, %r57, 4;
	add.s64 	%rd69, %rd1, %rd68;
	ld.global.f32 	%f64, [%rd69];
	fma.rn.f32 	%f111, %f63, %f64, %f62;
	add.s32 	%r99, %r99, 16;
	add.s32 	%r98, %r98, 16;
	add.s32 	%r97, %r97, 16;
	setp.ne.s32 	%p6, %r99, 0;
	@%p6 bra 	$L__BB1_4;
$L__BB1_5:
	setp.eq.s32 	%p7, %r5, 0;
	@%p7 bra 	$L__BB1_14;
	and.b32  	%r17, %r33, 7;
	setp.lt.u32 	%p8, %r5, 8;
	@%p8 bra 	$L__BB1_8;
	add.s32 	%r72, %r101, %r3;
	mul.wide.u32 	%rd70, %r72, 4;
	add.s64 	%rd71, %rd2, %rd70;
	ld.global.f32 	%f66, [%rd71];
	add.s32 	%r73, %r101, %r4;
	mul.wide.u32 	%rd72, %r73, 4;
	add.s64 	%rd73, %rd1, %rd72;
	ld.global.f32 	%f67, [%rd73];
	fma.rn.f32 	%f68, %f66, %f67, %f111;
	add.s32 	%r74, %r72, 1;
	mul.wide.u32 	%rd74, %r74, 4;
	add.s64 	%rd75, %rd2, %rd74;
	ld.global.f32 	%f69, [%rd75];
	add.s32 	%r75, %r73, 1;
	mul.wide.u32 	%rd76, %r75, 4;
	add.s64 	%rd77, %rd1, %rd76;
	ld.global.f32 	%f70, [%rd77];
	fma.rn.f32 	%f71, %f69, %f70, %f68;
	add.s32 	%r76, %r72, 2;
	mul.wide.u32 	%rd78, %r76, 4;
	add.s64 	%rd79, %rd2, %rd78;
	ld.global.f32 	%f72, [%rd79];
	add.s32 	%r77, %r73, 2;
	mul.wide.u32 	%rd80, %r77, 4;
	add.s64 	%rd81, %rd1, %rd80;
	ld.global.f32 	%f73, [%rd81];
	fma.rn.f32 	%f74, %f72, %f73, %f71;
	add.s32 	%r78, %r72, 3;
	mul.wide.u32 	%rd82, %r78, 4;
	add.s64 	%rd83, %rd2, %rd82;
	ld.global.f32 	%f75, [%rd83];
	add.s32 	%r79, %r73, 3;
	mul.wide.u32 	%rd84, %r79, 4;
	add.s64 	%rd85, %rd1, %rd84;
	ld.global.f32 	%f76, [%rd85];
	fma.rn.f32 	%f77, %f75, %f76, %f74;
	add.s32 	%r80, %r72, 4;
	mul.wide.u32 	%rd86, %r80, 4;
	add.s64 	%rd87, %rd2, %rd86;
	ld.global.f32 	%f78, [%rd87];
	add.s32 	%r81, %r73, 4;
	mul.wide.u32 	%rd88, %r81, 4;
	add.s64 	%rd89, %rd1, %rd88;
	ld.global.f32 	%f79, [%rd89];
	fma.rn.f32 	%f80, %f78, %f79, %f77;
	add.s32 	%r82, %r72, 5;
	mul.wide.u32 	%rd90, %r82, 4;
	add.s64 	%rd91, %rd2, %rd90;
	ld.global.f32 	%f81, [%rd91];
	add.s32 	%r83, %r73, 5;
	mul.wide.u32 	%rd92, %r83, 4;
	add.s64 	%rd93, %rd1, %rd92;
	ld.global.f32 	%f82, [%rd93];
	fma.rn.f32 	%f83, %f81, %f82, %f80;
	add.s32 	%r84, %r72, 6;
	mul.wide.u32 	%rd94, %r84, 4;
	add.s64 	%rd95, %rd2, %rd94;
	ld.global.f32 	%f84, [%rd95];
	add.s32 	%r85, %r73, 6;
	mul.wide.u32 	%rd96, %r85, 4;
	add.s64 	%rd97, %rd1, %rd96;
	ld.global.f32 	%f85, [%rd97];
	fma.rn.f32 	%f86, %f84, %f85, %f83;
	add.s32 	%r86, %r72, 7;
	mul.wide.u32 	%rd98, %r86, 4;
	add.s64 	%rd99, %rd2, %rd98;
	ld.global.f32 	%f87, [%rd99];
	add.s32 	%r87, %r73, 7;
	mul.wide.u32 	%rd100, %r87, 4;
	add.s64 	%rd101, %rd1, %rd100;
	ld.global.f32 	%f88, [%rd101];
	fma.rn.f32 	%f111, %f87, %f88, %f86;
	add.s32 	%r101, %r101, 8;
$L__BB1_8:
	setp.eq.s32 	%p9, %r17, 0;
	@%p9 bra 	$L__BB1_14;
	and.b32  	%r20, %r33, 3;
	setp.lt.u32 	%p10, %r17, 4;
	@%p10 bra 	$L__BB1_11;
	add.s32 	%r88, %r101, %r3;
	mul.wide.u32 	%rd102, %r88, 4;
	add.s64 	%rd103, %rd2, %rd102;
	ld.global.f32 	%f90, [%rd103];
	add.s32 	%r89, %r101, %r4;
	mul.wide.u32 	%rd104, %r89, 4;
	add.s64 	%rd105, %rd1, %rd104;
	ld.global.f32 	%f91, [%rd105];
	fma.rn.f32 	%f92, %f90, %f91, %f111;
	add.s32 	%r90, %r88, 1;
	mul.wide.u32 	%rd106, %r90, 4;
	add.s64 	%rd107, %rd2, %rd106;
	ld.global.f32 	%f93, [%rd107];
	add.s32 	%r91, %r89, 1;
	mul.wide.u32 	%rd108, %r91, 4;
	add.s64 	%rd109, %rd1, %rd108;
	ld.global.f32 	%f94, [%rd109];
	fma.rn.f32 	%f95, %f93, %f94, %f92;
	add.s32 	%r92, %r88, 2;
	mul.wide.u32 	%rd110, %r92, 4;
	add.s64 	%rd111, %rd2, %rd110;
	ld.global.f32 	%f96, [%rd111];
	add.s32 	%r93, %r89, 2;
	mul.wide.u32 	%rd112, %r93, 4;
	add.s64 	%rd113, %rd1, %rd112;
	ld.global.f32 	%f97, [%rd113];
	fma.rn.f32 	%f98, %f96, %f97, %f95;
	add.s32 	%r94, %r88, 3;
	mul.wide.u32 	%rd114, %r94, 4;
	add.s64 	%rd115, %rd2, %rd114;
	ld.global.f32 	%f99, [%rd115];
	add.s32 	%r95, %r89, 3;
	mul.wide.u32 	%rd116, %r95, 4;
	add.s64 	%rd117, %rd1, %rd116;
	ld.global.f32 	%f100, [%rd117];
	fma.rn.f32 	%f111, %f99, %f100, %f98;
	add.s32 	%r101, %r101, 4;
$L__BB1_11:
	setp.eq.s32 	%p11, %r20, 0;
	@%p11 bra 	$L__BB1_14;
	add.s32 	%r105, %r101, %r4;
	add.s32 	%r104, %r101, %r3;
	neg.s32 	%r103, %r20;
$L__BB1_13:
	.pragma "nounroll";
	mul.wide.u32 	%rd118, %r104, 4;
	add.s64 	%rd119, %rd2, %rd118;
	ld.global.f32 	%f101, [%rd119];
	mul.wide.u32 	%rd120, %r105, 4;
	add.s64 	%rd121, %rd1, %rd120;
	ld.global.f32 	%f102, [%rd121];
	fma.rn.f32 	%f111, %f101, %f102, %f111;
	add.s32 	%r105, %r105, 1;
	add.s32 	%r104, %r104, 1;
	add.s32 	%r103, %r103, 1;
	setp.ne.s32 	%p12, %r103, 0;
	@%p12 bra 	$L__BB1_13;
$L__BB1_14:
	mad.lo.s32 	%r96, %r32, %r1, %r2;
	cvta.to.global.u64 	%rd122, %rd3;
	mul.wide.u32 	%rd123, %r96, 4;
	add.s64 	%rd124, %rd122, %rd123;
	st.global.f32 	[%rd124], %f111;
$L__BB1_15:
	ret;

}
	// .globl	_Z15matmulATBKernelPfS_S_jjj
.visible .entry _Z15matmulATBKernelPfS_S_jjj(
	.param .u64 .ptr .align 1 _Z15matmulATBKernelPfS_S_jjj_param_0,
	.param .u64 .ptr .align 1 _Z15matmulATBKernelPfS_S_jjj_param_1,
	.param .u64 .ptr .align 1 _Z15matmulATBKernelPfS_S_jjj_param_2,
	.param .u32 _Z15matmulATBKernelPfS_S_jjj_param_3,
	.param .u32 _Z15matmulATBKernelPfS_S_jjj_param_4,
	.param .u32 _Z15matmulATBKernelPfS_S_jjj_param_5
)
{
	.reg .pred 	%p<13>;
	.reg .b32 	%r<117>;
	.reg .b32 	%f<68>;
	.reg .b64 	%rd<70>;

	ld.param.u64 	%rd4, [_Z15matmulATBKernelPfS_S_jjj_param_0];
	ld.param.u64 	%rd5, [_Z15matmulATBKernelPfS_S_jjj_param_1];
	ld.param.u32 	%r64, [_Z15matmulATBKernelPfS_S_jjj_param_3];
	ld.param.u32 	%r65, [_Z15matmulATBKernelPfS_S_jjj_param_4];
	ld.param.u32 	%r66, [_Z15matmulATBKernelPfS_S_jjj_param_5];
	cvta.to.global.u64 	%rd1, %rd5;
	cvta.to.global.u64 	%rd2, %rd4;
	mov.u32 	%r1, %tid.y;
	mov.u32 	%r67, %ctaid.y;
	mov.u32 	%r68, %ntid.y;
	mul.lo.s32 	%r2, %r67, %r68;
	add.s32 	%r3, %r2, %r1;
	mov.u32 	%r4, %tid.x;
	mov.u32 	%r69, %ctaid.x;
	mov.u32 	%r70, %ntid.x;
	mul.lo.s32 	%r5, %r69, %r70;
	add.s32 	%r6, %r5, %r4;
	setp.ge.u32 	%p1, %r3, %r64;
	setp.ge.u32 	%p2, %r6, %r65;
	or.pred  	%p3, %p1, %p2;
	@%p3 bra 	$L__BB2_14;
	setp.eq.s32 	%p4, %r66, 0;
	mov.f32 	%f67, 0f00000000;
	@%p4 bra 	$L__BB2_13;
	setp.lt.u32 	%p5, %r66, 8;
	mov.f32 	%f67, 0f00000000;
	mov.b32 	%r115, 0;
	@%p5 bra 	$L__BB2_5;
	and.b32  	%r72, %r66, -8;
	neg.s32 	%r113, %r72;
	add.s32 	%r73, %r4, %r65;
	add.s32 	%r112, %r73, %r5;
	shl.b32 	%r74, %r65, 1;
	add.s32 	%r111, %r6, %r74;
	mad.lo.s32 	%r110, %r65, 3, %r6;
	shl.b32 	%r75, %r65, 2;
	add.s32 	%r109, %r6, %r75;
	mad.lo.s32 	%r108, %r65, 5, %r6;
	mad.lo.s32 	%r107, %r65, 6, %r6;
	mad.lo.s32 	%r106, %r65, 7, %r6;
	add.s32 	%r76, %r1, %r64;
	add.s32 	%r104, %r76, %r2;
	shl.b32 	%r77, %r64, 1;
	add.s32 	%r103, %r3, %r77;
	mad.lo.s32 	%r102, %r64, 3, %r3;
	shl.b32 	%r78, %r64, 2;
	add.s32 	%r101, %r3, %r78;
	mad.lo.s32 	%r100, %r64, 5, %r3;
	mad.lo.s32 	%r99, %r64, 6, %r3;
	mad.lo.s32 	%r98, %r64, 7, %r3;
	mov.f32 	%f67, 0f00000000;
	mov.u32 	%r97, %r3;
	mov.u32 	%r105, %r6;
$L__BB2_4:
	.pragma "nounroll";
	and.b32  	%r115, %r66, -8;
	mul.wide.u32 	%rd6, %r97, 4;
	add.s64 	%rd7, %rd2, %rd6;
	ld.global.f32 	%f17, [%rd7];
	mul.wide.u32 	%rd8, %r105, 4;
	add.s64 	%rd9, %rd1, %rd8;
	ld.global.f32 	%f18, [%rd9];
	fma.rn.f32 	%f19, %f17, %f18, %f67;
	mul.wide.u32 	%rd10, %r104, 4;
	add.s64 	%rd11, %rd2, %rd10;
	ld.global.f32 	%f20, [%rd11];
	mul.wide.u32 	%rd12, %r112, 4;
	add.s64 	%rd13, %rd1, %rd12;
	ld.global.f32 	%f21, [%rd13];
	fma.rn.f32 	%f22, %f20, %f21, %f19;
	mul.wide.u32 	%rd14, %r103, 4;
	add.s64 	%rd15, %rd2, %rd14;
	ld.global.f32 	%f23, [%rd15];
	mul.wide.u32 	%rd16, %r111, 4;
	add.s64 	%rd17, %rd1, %rd16;
	ld.global.f32 	%f24, [%rd17];
	fma.rn.f32 	%f25, %f23, %f24, %f22;
	mul.wide.u32 	%rd18, %r102, 4;
	add.s64 	%rd19, %rd2, %rd18;
	ld.global.f32 	%f26, [%rd19];
	mul.wide.u32 	%rd20, %r110, 4;
	add.s64 	%rd21, %rd1, %rd20;
	ld.global.f32 	%f27, [%rd21];
	fma.rn.f32 	%f28, %f26, %f27, %f25;
	mul.wide.u32 	%rd22, %r101, 4;
	add.s64 	%rd23, %rd2, %rd22;
	ld.global.f32 	%f29, [%rd23];
	mul.wide.u32 	%rd24, %r109, 4;
	add.s64 	%rd25, %rd1, %rd24;
	ld.global.f32 	%f30, [%rd25];
	fma.rn.f32 	%f31, %f29, %f30, %f28;
	mul.wide.u32 	%rd26, %r100, 4;
	add.s64 	%rd27, %rd2, %rd26;
	ld.global.f32 	%f32, [%rd27];
	mul.wide.u32 	%rd28, %r108, 4;
	add.s64 	%rd29, %rd1, %rd28;
	ld.global.f32 	%f33, [%rd29];
	fma.rn.f32 	%f34, %f32, %f33, %f31;
	mul.wide.u32 	%rd30, %r99, 4;
	add.s64 	%rd31, %rd2, %rd30;
	ld.global.f32 	%f35, [%rd31];
	mul.wide.u32 	%rd32, %r107, 4;
	add.s64 	%rd33, %rd1, %rd32;
	ld.global.f32 	%f36, [%rd33];
	fma.rn.f32 	%f37, %f35, %f36, %f34;
	mul.wide.u32 	%rd34, %r98, 4;
	add.s64 	%rd35, %rd2, %rd34;
	ld.global.f32 	%f38, [%rd35];
	mul.wide.u32 	%rd36, %r106, 4;
	add.s64 	%rd37, %rd1, %rd36;
	ld.global.f32 	%f39, [%rd37];
	fma.rn.f32 	%f67, %f38, %f39, %f37;
	add.s32 	%r113, %r113, 8;
	shl.b32 	%r79, %r65, 3;
	add.s32 	%r112, %r112, %r79;
	add.s32 	%r111, %r111, %r79;
	add.s32 	%r110, %r110, %r79;
	add.s32 	%r109, %r109, %r79;
	add.s32 	%r108, %r108, %r79;
	add.s32 	%r107, %r107, %r79;
	add.s32 	%r106, %r106, %r79;
	add.s32 	%r105, %r105, %r79;
	shl.b32 	%r80, %r64, 3;
	add.s32 	%r104, %r104, %r80;
	add.s32 	%r103, %r103, %r80;
	add.s32 	%r102, %r102, %r80;
	add.s32 	%r101, %r101, %r80;
	add.s32 	%r100, %r100, %r80;
	add.s32 	%r99, %r99, %r80;
	add.s32 	%r98, %r98, %r80;
	add.s32 	%r97, %r97, %r80;
	setp.ne.s32 	%p6, %r113, 0;
	@%p6 bra 	$L__BB2_4;
$L__BB2_5:
	and.b32  	%r58, %r66, 7;
	setp.eq.s32 	%p7, %r58, 0;
	@%p7 bra 	$L__BB2_13;
	and.b32  	%r59, %r66, 3;
	setp.lt.u32 	%p8, %r58, 4;
	@%p8 bra 	$L__BB2_8;
	mad.lo.s32 	%r81, %r115, %r64, %r3;
	mul.wide.u32 	%rd38, %r81, 4;
	add.s64 	%rd39, %rd2, %rd38;
	ld.global.f32 	%f41, [%rd39];
	mad.lo.s32 	%r82, %r115, %r65, %r6;
	mul.wide.u32 	%rd40, %r82, 4;
	add.s64 	%rd41, %rd1, %rd40;
	ld.global.f32 	%f42, [%rd41];
	fma.rn.f32 	%f43, %f41, %f42, %f67;
	add.s32 	%r83, %r81, %r64;
	mul.wide.u32 	%rd42, %r83, 4;
	add.s64 	%rd43, %rd2, %rd42;
	ld.global.f32 	%f44, [%rd43];
	add.s32 	%r84, %r82, %r65;
	mul.wide.u32 	%rd44, %r84, 4;
	add.s64 	%rd45, %rd1, %rd44;
	ld.global.f32 	%f45, [%rd45];
	fma.rn.f32 	%f46, %f44, %f45, %f43;
	add.s32 	%r85, %r83, %r64;
	mul.wide.u32 	%rd46, %r85, 4;
	add.s64 	%rd47, %rd2, %rd46;
	ld.global.f32 	%f47, [%rd47];
	add.s32 	%r86, %r84, %r65;
	mul.wide.u32 	%rd48, %r86, 4;
	add.s64 	%rd49, %rd1, %rd48;
	ld.global.f32 	%f48, [%rd49];
	fma.rn.f32 	%f49, %f47, %f48, %f46;
	add.s32 	%r87, %r85, %r64;
	mul.wide.u32 	%rd50, %r87, 4;
	add.s64 	%rd51, %rd2, %rd50;
	ld.global.f32 	%f50, [%rd51];
	add.s32 	%r88, %r86, %r65;
	mul.wide.u32 	%rd52, %r88, 4;
	add.s64 	%rd53, %rd1, %rd52;
	ld.global.f32 	%f51, [%rd53];
	fma.rn.f32 	%f67, %f50, %f51, %f49;
	add.s32 	%r115, %r115, 4;
$L__BB2_8:
	setp.eq.s32 	%p9, %r59, 0;
	@%p9 bra 	$L__BB2_13;
	setp.eq.s32 	%p10, %r59, 1;
	@%p10 bra 	$L__BB2_11;
	mad.lo.s32 	%r89, %r115, %r64, %r3;
	mul.wide.u32 	%rd54, %r89, 4;
	add.s64 	%rd55, %rd2, %rd54;
	ld.global.f32 	%f53, [%rd55];
	mad.lo.s32 	%r90, %r115, %r65, %r6;
	mul.wide.u32 	%rd56, %r90, 4;
	add.s64 	%rd57, %rd1, %rd56;
	ld.global.f32 	%f54, [%rd57];
	fma.rn.f32 	%f55, %f53, %f54, %f67;
	add.s32 	%r91, %r89, %r64;
	mul.wide.u32 	%rd58, %r91, 4;
	add.s64 	%rd59, %rd2, %rd58;
	ld.global.f32 	%f56, [%rd59];
	add.s32 	%r92, %r90, %r65;
	mul.wide.u32 	%rd60, %r92, 4;
	add.s64 	%rd61, %rd1, %rd60;
	ld.global.f32 	%f57, [%rd61];
	fma.rn.f32 	%f67, %f56, %f57, %f55;
	add.s32 	%r115, %r115, 2;
$L__BB2_11:
	and.b32  	%r93, %r66, 1;
	setp.eq.b32 	%p11, %r93, 1;
	not.pred 	%p12, %p11;
	@%p12 bra 	$L__BB2_13;
	mad.lo.s32 	%r94, %r115, %r64, %r3;
	mul.wide.u32 	%rd62, %r94, 4;
	add.s64 	%rd63, %rd2, %rd62;
	ld.global.f32 	%f58, [%rd63];
	mad.lo.s32 	%r95, %r115, %r65, %r6;
	mul.wide.u32 	%rd64, %r95, 4;
	add.s64 	%rd65, %rd1, %rd64;
	ld.global.f32 	%f59, [%rd65];
	fma.rn.f32 	%f67, %f58, %f59, %f67;
$L__BB2_13:
	ld.param.u64 	%rd69, [_Z15matmulATBKernelPfS_S_jjj_param_2];
	mad.lo.s32 	%r96, %r65, %r3, %r6;
	cvta.to.global.u64 	%rd66, %rd69;
	mul.wide.u32 	%rd67, %r96, 4;
	add.s64 	%rd68, %rd66, %rd67;
	st.global.f32 	[%rd68], %f67;
$L__BB2_14:
	ret;

}
	// .globl	_Z10reluKernelPfj
.visible .entry _Z10reluKernelPfj(
	.param .u64 .ptr .align 1 _Z10reluKernelPfj_param_0,
	.param .u32 _Z10reluKernelPfj_param_1
)
{
	.reg .pred 	%p<2>;
	.reg .b32 	%r<6>;
	.reg .b32 	%f<3>;
	.reg .b64 	%rd<5>;

	ld.param.u64 	%rd1, [_Z10reluKernelPfj_param_0];
	ld.param.u32 	%r2, [_Z10reluKernelPfj_param_1];
	mov.u32 	%r3, %tid.x;
	mov.u32 	%r4, %ctaid.x;
	mov.u32 	%r5, %ntid.x;
	mad.lo.s32 	%r1, %r4, %r5, %r3;
	setp.ge.u32 	%p1, %r1, %r2;
	@%p1 bra 	$L__BB3_2;
	cvta.to.global.u64 	%rd2, %rd1;
	mul.wide.s32 	%rd3, %r1, 4;
	add.s64 	%rd4, %rd2, %rd3;
	ld.global.f32 	%f1, [%rd4];
	max.f32 	%f2, %f1, 0f00000000;
	st.global.f32 	[%rd4], %f2;
$L__BB3_2:
	ret;

}
	// .globl	_Z13biasAddKernelPfS_jj
.visible .entry _Z13biasAddKernelPfS_jj(
	.param .u64 .ptr .align 1 _Z13biasAddKernelPfS_jj_param_0,
	.param .u64 .ptr .align 1 _Z13biasAddKernelPfS_jj_param_1,
	.param .u32 _Z13biasAddKernelPfS_jj_param_2,
	.param .u32 _Z13biasAddKernelPfS_jj_param_3
)
{
	.reg .pred 	%p<2>;
	.reg .b32 	%r<9>;
	.reg .b32 	%f<4>;
	.reg .b64 	%rd<9>;

	ld.param.u64 	%rd1, [_Z13biasAddKernelPfS_jj_param_0];
	ld.param.u64 	%rd2, [_Z13biasAddKernelPfS_jj_param_1];
	ld.param.u32 	%r3, [_Z13biasAddKernelPfS_jj_param_2];
	ld.param.u32 	%r2, [_Z13biasAddKernelPfS_jj_param_3];
	mov.u32 	%r4, %tid.x;
	mov.u32 	%r5, %ctaid.x;
	mov.u32 	%r6, %ntid.x;
	mad.lo.s32 	%r1, %r5, %r6, %r4;
	div.u32 	%r7, %r1, %r2;
	setp.ge.u32 	%p1, %r7, %r3;
	@%p1 bra 	$L__BB4_2;
	cvta.to.global.u64 	%rd3, %rd2;
	cvta.to.global.u64 	%rd4, %rd1;
	rem.u32 	%r8, %r1, %r2;
	mul.wide.s32 	%rd5, %r8, 4;
	add.s64 	%rd6, %rd3, %rd5;
	ld.global.f32 	%f1, [%rd6];
	mul.wide.s32 	%rd7, %r1, 4;
	add.s64 	%rd8, %rd4, %rd7;
	ld.global.f32 	%f2, [%rd8];
	add.f32 	%f3, %f1, %f2;
	st.global.f32 	[%rd8], %f3;
$L__BB4_2:
	ret;

}
	// .globl	_Z17safeSoftMaxKernelPfjj
.visible .entry _Z17safeSoftMaxKernelPfjj(
	.param .u64 .ptr .align 1 _Z17safeSoftMaxKernelPfjj_param_0,
	.param .u32 _Z17safeSoftMaxKernelPfjj_param_1,
	.param .u32 _Z17safeSoftMaxKernelPfjj_param_2
)
{
	.reg .pred 	%p<29>;
	.reg .b32 	%r<188>;
	.reg .b32 	%f<393>;
	.reg .b64 	%rd<151>;

	ld.param.u64 	%rd2, [_Z17safeSoftMaxKernelPfjj_param_0];
	ld.param.u32 	%r62, [_Z17safeSoftMaxKernelPfjj_param_1];
	ld.param.u32 	%r61, [_Z17safeSoftMaxKernelPfjj_param_2];
	cvta.to.global.u64 	%rd1, %rd2;
	mov.u32 	%r1, %ctaid.x;
	setp.ge.u32 	%p1, %r1, %r62;
	@%p1 bra 	$L__BB5_40;
	mul.lo.s32 	%r2, %r61, %r1;
	mul.wide.u32 	%rd3, %r2, 4;
	add.s64 	%rd4, %rd1, %rd3;
	ld.global.f32 	%f383, [%rd4];
	setp.lt.u32 	%p2, %r61, 2;
	@%p2 bra 	$L__BB5_15;
	add.s32 	%r3, %r61, -1;
	add.s32 	%r64, %r61, -2;
	and.b32  	%r4, %r3, 15;
	setp.lt.u32 	%p3, %r64, 15;
	mov.b32 	%r169, 1;
	@%p3 bra 	$L__BB5_6;
	and.b32  	%r66, %r3, -16;
	neg.s32 	%r175, %r66;
	mov.b32 	%r174, 8;
	mov.u32 	%r173, %r2;
$L__BB5_4:
	.pragma "nounroll";
	add.s32 	%r67, %r173, 1;
	mul.wide.u32 	%rd5, %r67, 4;
	add.s64 	%rd6, %rd1, %rd5;
	ld.global.f32 	%f28, [%rd6];
	max.f32 	%f29, %f383, %f28;
	add.s32 	%r68, %r173, 2;
	mul.wide.u32 	%rd7, %r68, 4;
	add.s64 	%rd8, %rd1, %rd7;
	ld.global.f32 	%f30, [%rd8];
	max.f32 	%f31, %f29, %f30;
	add.s32 	%r69, %r173, 3;
	mul.wide.u32 	%rd9, %r69, 4;
	add.s64 	%rd10, %rd1, %rd9;
	ld.global.f32 	%f32, [%rd10];
	max.f32 	%f33, %f31, %f32;
	add.s32 	%r70, %r173, 4;
	mul.wide.u32 	%rd11, %r70, 4;
	add.s64 	%rd12, %rd1, %rd11;
	ld.global.f32 	%f34, [%rd12];
	max.f32 	%f35, %f33, %f34;
	add.s32 	%r71, %r173, 5;
	mul.wide.u32 	%rd13, %r71, 4;
	add.s64 	%rd14, %rd1, %rd13;
	ld.global.f32 	%f36, [%rd14];
	max.f32 	%f37, %f35, %f36;
	add.s32 	%r72, %r173, 6;
	mul.wide.u32 	%rd15, %r72, 4;
	add.s64 	%rd16, %rd1, %rd15;
	ld.global.f32 	%f38, [%rd16];
	max.f32 	%f39, %f37, %f38;
	add.s32 	%r73, %r173, 7;
	mul.wide.u32 	%rd17, %r73, 4;
	add.s64 	%rd18, %rd1, %rd17;
	ld.global.f32 	%f40, [%rd18];
	max.f32 	%f41, %f39, %f40;
	add.s32 	%r74, %r173, 8;
	mul.wide.u32 	%rd19, %r74, 4;
	add.s64 	%rd20, %rd1, %rd19;
	ld.global.f32 	%f42, [%rd20];
	max.f32 	%f43, %f41, %f42;
	add.s32 	%r75, %r173, 9;
	mul.wide.u32 	%rd21, %r75, 4;
	add.s64 	%rd22, %rd1, %rd21;
	ld.global.f32 	%f44, [%rd22];
	max.f32 	%f45, %f43, %f44;
	add.s32 	%r76, %r173, 10;
	mul.wide.u32 	%rd23, %r76, 4;
	add.s64 	%rd24, %rd1, %rd23;
	ld.global.f32 	%f46, [%rd24];
	max.f32 	%f47, %f45, %f46;
	add.s32 	%r77, %r173, 11;
	mul.wide.u32 	%rd25, %r77, 4;
	add.s64 	%rd26, %rd1, %rd25;
	ld.global.f32 	%f48, [%rd26];
	max.f32 	%f49, %f47, %f48;
	add.s32 	%r78, %r173, 12;
	mul.wide.u32 	%rd27, %r78, 4;
	add.s64 	%rd28, %rd1, %rd27;
	ld.global.f32 	%f50, [%rd28];
	max.f32 	%f51, %f49, %f50;
	add.s32 	%r79, %r173, 13;
	mul.wide.u32 	%rd29, %r79, 4;
	add.s64 	%rd30, %rd1, %rd29;
	ld.global.f32 	%f52, [%rd30];
	max.f32 	%f53, %f51, %f52;
	add.s32 	%r80, %r173, 14;
	mul.wide.u32 	%rd31, %r80, 4;
	add.s64 	%rd32, %rd1, %rd31;
	ld.global.f32 	%f54, [%rd32];
	max.f32 	%f55, %f53, %f54;
	add.s32 	%r81, %r173, 15;
	mul.wide.u32 	%rd33, %r81, 4;
	add.s64 	%rd34, %rd1, %rd33;
	ld.global.f32 	%f56, [%rd34];
	max.f32 	%f57, %f55, %f56;
	add.s32 	%r173, %r173, 16;
	mul.wide.u32 	%rd35, %r173, 4;
	add.s64 	%rd36, %rd1, %rd35;
	ld.global.f32 	%f58, [%rd36];
	max.f32 	%f383, %f57, %f58;
	add.s32 	%r175, %r175, 16;
	add.s32 	%r174, %r174, 16;
	setp.eq.s32 	%p4, %r175, 0;
	@%p4 bra 	$L__BB5_5;
	bra.uni 	$L__BB5_4;
$L__BB5_5:
	add.s32 	%r169, %r174, -7;
$L__BB5_6:
	setp.eq.s32 	%p5, %r4, 0;
	@%p5 bra 	$L__BB5_15;
	and.b32  	%r8, %r3, 7;
	setp.lt.u32 	%p6, %r4, 8;
	@%p6 bra 	$L__BB5_9;
	add.s32 	%r82, %r169, %r2;
	mul.wide.u32 	%rd37, %r82, 4;
	add.s64 	%rd38, %rd1, %rd37;
	ld.global.f32 	%f60, [%rd38];
	max.f32 	%f61, %f383, %f60;
	add.s32 	%r83, %r82, 1;
	mul.wide.u32 	%rd39, %r83, 4;
	add.s64 	%rd40, %rd1, %rd39;
	ld.global.f32 	%f62, [%rd40];
	max.f32 	%f63, %f61, %f62;
	add.s32 	%r84, %r82, 2;
	mul.wide.u32 	%rd41, %r84, 4;
	add.s64 	%rd42, %rd1, %rd41;
	ld.global.f32 	%f64, [%rd42];
	max.f32 	%f65, %f63, %f64;
	add.s32 	%r85, %r82, 3;
	mul.wide.u32 	%rd43, %r85, 4;
	add.s64 	%rd44, %rd1, %rd43;
	ld.global.f32 	%f66, [%rd44];
	max.f32 	%f67, %f65, %f66;
	add.s32 	%r86, %r82, 4;
	mul.wide.u32 	%rd45, %r86, 4;
	add.s64 	%rd46, %rd1, %rd45;
	ld.global.f32 	%f68, [%rd46];
	max.f32 	%f69, %f67, %f68;
	add.s32 	%r87, %r82, 5;
	mul.wide.u32 	%rd47, %r87, 4;
	add.s64 	%rd48, %rd1, %rd47;
	ld.global.f32 	%f70, [%rd48];
	max.f32 	%f71, %f69, %f70;
	add.s32 	%r88, %r82, 6;
	mul.wide.u32 	%rd49, %r88, 4;
	add.s64 	%rd50, %rd1, %rd49;
	ld.global.f32 	%f72, [%rd50];
	max.f32 	%f73, %f71, %f72;
	add.s32 	%r89, %r82, 7;
	mul.wide.u32 	%rd51, %r89, 4;
	add.s64 	%rd52, %rd1, %rd51;
	ld.global.f32 	%f74, [%rd52];
	max.f32 	%f383, %f73, %f74;
	add.s32 	%r169, %r169, 8;
$L__BB5_9:
	setp.eq.s32 	%p7, %r8, 0;
	@%p7 bra 	$L__BB5_15;
	and.b32  	%r11, %r3, 3;
	setp.lt.u32 	%p8, %r8, 4;
	@%p8 bra 	$L__BB5_12;
	add.s32 	%r90, %r169, %r2;
	mul.wide.u32 	%rd53, %r90, 4;
	add.s64 	%rd54, %rd1, %rd53;
	ld.global.f32 	%f76, [%rd54];
	max.f32 	%f77, %f383, %f76;
	add.s32 	%r91, %r90, 1;
	mul.wide.u32 	%rd55, %r91, 4;
	add.s64 	%rd56, %rd1, %rd55;
	ld.global.f32 	%f78, [%rd56];
	max.f32 	%f79, %f77, %f78;
	add.s32 	%r92, %r90, 2;
	mul.wide.u32 	%rd57, %r92, 4;
	add.s64 	%rd58, %rd1, %rd57;
	ld.global.f32 	%f80, [%rd58];
	max.f32 	%f81, %f79, %f80;
	add.s32 	%r93, %r90, 3;
	mul.wide.u32 	%rd59, %r93, 4;
	add.s64 	%rd60, %rd1, %rd59;
	ld.global.f32 	%f82, [%rd60];
	max.f32 	%f383, %f81, %f82;
	add.s32 	%r169, %r169, 4;
$L__BB5_12:
	setp.eq.s32 	%p9, %r11, 0;
	@%p9 bra 	$L__BB5_15;
	add.s32 	%r172, %r169, %r2;
	neg.s32 	%r171, %r11;
$L__BB5_14:
	.pragma "nounroll";
	mul.wide.u32 	%rd61, %r172, 4;
	add.s64 	%rd62, %rd1, %rd61;
	ld.global.f32 	%f83, [%rd62];
	max.f32 	%f383, %f383, %f83;
	add.s32 	%r172, %r172, 1;
	add.s32 	%r171, %r171, 1;
	setp.ne.s32 	%p10, %r171, 0;
	@%p10 bra 	$L__BB5_14;
$L__BB5_15:
	setp.eq.s32 	%p11, %r61, 0;
	mov.f32 	%f391, 0f00000000;
	@%p11 bra 	$L__BB5_27;
	and.b32  	%r20, %r61, 7;
	setp.lt.u32 	%p12, %r61, 8;
	mov.f32 	%f391, 0f00000000;
	mov.b32 	%r176, 0;
	@%p12 bra 	$L__BB5_19;
	and.b32  	%r176, %r61, -8;
	neg.s32 	%r180, %r176;
	add.s32 	%r179, %r2, 3;
	mov.f32 	%f391, 0f00000000;
$L__BB5_18:
	.pragma "nounroll";
	add.s32 	%r95, %r179, -3;
	mul.wide.u32 	%rd63, %r95, 4;
	add.s64 	%rd64, %rd1, %rd63;
	ld.global.f32 	%f88, [%rd64];
	sub.f32 	%f89, %f88, %f383;
	fma.rn.f32 	%f90, %f89, 0f3BBB989D, 0f3F000000;
	cvt.sat.f32.f32 	%f91, %f90;
	mov.f32 	%f92, 0f4B400001;
	mov.f32 	%f93, 0f437C0000;
	fma.rm.f32 	%f94, %f91, %f93, %f92;
	add.f32 	%f95, %f94, 0fCB40007F;
	neg.f32 	%f96, %f95;
	fma.rn.f32 	%f97, %f89, 0f3FB8AA3B, %f96;
	fma.rn.f32 	%f98, %f89, 0f32A57060, %f97;
	mov.b32 	%r96, %f94;
	shl.b32 	%r97, %r96, 23;
	mov.b32 	%f99, %r97;
	ex2.approx.ftz.f32 	%f100, %f98;
	mul.f32 	%f101, %f100, %f99;
	st.global.f32 	[%rd64], %f101;
	add.f32 	%f102, %f391, %f101;
	add.s32 	%r98, %r179, -2;
	mul.wide.u32 	%rd65, %r98, 4;
	add.s64 	%rd66, %rd1, %rd65;
	ld.global.f32 	%f103, [%rd66];
	sub.f32 	%f104, %f103, %f383;
	fma.rn.f32 	%f105, %f104, 0f3BBB989D, 0f3F000000;
	cvt.sat.f32.f32 	%f106, %f105;
	fma.rm.f32 	%f107, %f106, %f93, %f92;
	add.f32 	%f108, %f107, 0fCB40007F;
	neg.f32 	%f109, %f108;
	fma.rn.f32 	%f110, %f104, 0f3FB8AA3B, %f109;
	fma.rn.f32 	%f111, %f104, 0f32A57060, %f110;
	mov.b32 	%r99, %f107;
	shl.b32 	%r100, %r99, 23;
	mov.b32 	%f112, %r100;
	ex2.approx.ftz.f32 	%f113, %f111;
	mul.f32 	%f114, %f113, %f112;
	st.global.f32 	[%rd66], %f114;
	add.f32 	%f115, %f102, %f114;
	add.s32 	%r101, %r179, -1;
	mul.wide.u32 	%rd67, %r101, 4;
	add.s64 	%rd68, %rd1, %rd67;
	ld.global.f32 	%f116, [%rd68];
	sub.f32 	%f117, %f116, %f383;
	fma.rn.f32 	%f118, %f117, 0f3BBB989D, 0f3F000000;
	cvt.sat.f32.f32 	%f119, %f118;
	fma.rm.f32 	%f120, %f119, %f93, %f92;
	add.f32 	%f121, %f120, 0fCB40007F;
	neg.f32 	%f122, %f121;
	fma.rn.f32 	%f123, %f117, 0f3FB8AA3B, %f122;
	fma.rn.f32 	%f124, %f117, 0f32A57060, %f123;
	mov.b32 	%r102, %f120;
	shl.b32 	%r103, %r102, 23;
	mov.b32 	%f125, %r103;
	ex2.approx.ftz.f32 	%f126, %f124;
	mul.f32 	%f127, %f126, %f125;
	st.global.f32 	[%rd68], %f127;
	add.f32 	%f128, %f115, %f127;
	add.s32 	%r104, %r179, 4;
	mul.wide.u32 	%rd69, %r179, 4;
	add.s64 	%rd70, %rd1, %rd69;
	ld.global.f32 	%f129, [%rd70];
	sub.f32 	%f130, %f129, %f383;
	fma.rn.f32 	%f131, %f130, 0f3BBB989D, 0f3F000000;
	cvt.sat.f32.f32 	%f132, %f131;
	fma.rm.f32 	%f133, %f132, %f93, %f92;
	add.f32 	%f134, %f133, 0fCB40007F;
	neg.f32 	%f135, %f134;
	fma.rn.f32 	%f136, %f130, 0f3FB8AA3B, %f135;
	fma.rn.f32 	%f137, %f130, 0f32A57060, %f136;
	mov.b32 	%r105, %f133;
	shl.b32 	%r106, %r105, 23;
	mov.b32 	%f138, %r106;
	ex2.approx.ftz.f32 	%f139, %f137;
	mul.f32 	%f140, %f139, %f138;
	st.global.f32 	[%rd70], %f140;
	add.f32 	%f141, %f128, %f140;
	add.s32 	%r107, %r179, 1;
	mul.wide.u32 	%rd71, %r107, 4;
	add.s64 	%rd72, %rd1, %rd71;
	ld.global.f32 	%f142, [%rd72];
	sub.f32 	%f143, %f142, %f383;
	fma.rn.f32 	%f144, %f143, 0f3BBB989D, 0f3F000000;
	cvt.sat.f32.f32 	%f145, %f144;
	fma.rm.f32 	%f146, %f145, %f93, %f92;
	add.f32 	%f147, %f146, 0fCB40007F;
	neg.f32 	%f148, %f147;
	fma.rn.f32 	%f149, %f143, 0f3FB8AA3B, %f148;
	fma.rn.f32 	%f150, %f143, 0f32A57060, %f149;
	mov.b32 	%r108, %f146;
	shl.b32 	%r109, %r108, 23;
	mov.b32 	%f151, %r109;
	ex2.approx.ftz.f32 	%f152, %f150;
	mul.f32 	%f153, %f152, %f151;
	st.global.f32 	[%rd72], %f153;
	add.f32 	%f154, %f141, %f153;
	add.s32 	%r110, %r179, 2;
	mul.wide.u32 	%rd73, %r110, 4;
	add.s64 	%rd74, %rd1, %rd73;
	ld.global.f32 	%f155, [%rd74];
	sub.f32 	%f156, %f155, %f383;
	fma.rn.f32 	%f157, %f156, 0f3BBB989D, 0f3F000000;
	cvt.sat.f32.f32 	%f158, %f157;
	fma.rm.f32 	%f159, %f158, %f93, %f92;
	add.f32 	%f160, %f159, 0fCB40007F;
	neg.f32 	%f161, %f160;
	fma.rn.f32 	%f162, %f156, 0f3FB8AA3B, %f161;
	fma.rn.f32 	%f163, %f156, 0f32A57060, %f162;
	mov.b32 	%r111, %f159;
	shl.b32 	%r112, %r111, 23;
	mov.b32 	%f164, %r112;
	ex2.approx.ftz.f32 	%f165, %f163;
	mul.f32 	%f166, %f165, %f164;
	st.global.f32 	[%rd74], %f166;
	add.f32 	%f167, %f154, %f166;
	add.s32 	%r113, %r179, 3;
	mul.wide.u32 	%rd75, %r113, 4;
	add.s64 	%rd76, %rd1, %rd75;
	ld.global.f32 	%f168, [%rd76];
	sub.f32 	%f169, %f168, %f383;
	fma.rn.f32 	%f170, %f169, 0f3BBB989D, 0f3F000000;
	cvt.sat.f32.f32 	%f171, %f170;
	fma.rm.f32 	%f172, %f171, %f93, %f92;
	add.f32 	%f173, %f172, 0fCB40007F;
	neg.f32 	%f174, %f173;
	fma.rn.f32 	%f175, %f169, 0f3FB8AA3B, %f174;
	fma.rn.f32 	%f176, %f169, 0f32A57060, %f175;
	mov.b32 	%r114, %f172;
	shl.b32 	%r115, %r114, 23;
	mov.b32 	%f177, %r115;
	ex2.approx.ftz.f32 	%f178, %f176;
	mul.f32 	%f179, %f178, %f177;
	st.global.f32 	[%rd76], %f179;
	add.f32 	%f180, %f167, %f179;
	mul.wide.u32 	%rd77, %r104, 4;
	add.s64 	%rd78, %rd1, %rd77;
	ld.global.f32 	%f181, [%rd78];
	sub.f32 	%f182, %f181, %f383;
	fma.rn.f32 	%f183, %f182, 0f3BBB989D, 0f3F000000;
	cvt.sat.f32.f32 	%f184, %f183;
	fma.rm.f32 	%f185, %f184, %f93, %f92;
	add.f32 	%f186, %f185, 0fCB40007F;
	neg.f32 	%f187, %f186;
	fma.rn.f32 	%f188, %f182, 0f3FB8AA3B, %f187;
	fma.rn.f32 	%f189, %f182, 0f32A57060, %f188;
	mov.b32 	%r116, %f185;
	shl.b32 	%r117, %r116, 23;
	mov.b32 	%f190, %r117;
	ex2.approx.ftz.f32 	%f191, %f189;
	mul.f32 	%f192, %f191, %f190;
	st.global.f32 	[%rd78], %f192;
	add.f32 	%f391, %f180, %f192;
	add.s32 	%r180, %r180, 8;
	add.s32 	%r179, %r179, 8;
	setp.eq.s32 	%p13, %r180, 0;
	@%p13 bra 	$L__BB5_19;
	bra.uni 	$L__BB5_18;
$L__BB5_19:
	setp.eq.s32 	%p14, %r20, 0;
	@%p14 bra 	$L__BB5_27;
	and.b32  	%r31, %r61, 3;
	setp.lt.u32 	%p15, %r20, 4;
	@%p15 bra 	$L__BB5_22;
	add.s32 	%r118, %r176, %r2;
	mul.wide.u32 	%rd79, %r118, 4;
	add.s64 	%rd80, %rd1, %rd79;
	ld.global.f32 	%f194, [%rd80];
	sub.f32 	%f195, %f194, %f383;
	fma.rn.f32 	%f196, %f195, 0f3BBB989D, 0f3F000000;
	cvt.sat.f32.f32 	%f197, %f196;
	mov.f32 	%f198, 0f4B400001;
	mov.f32 	%f199, 0f437C0000;
	fma.rm.f32 	%f200, %f197, %f199, %f198;
	add.f32 	%f201, %f200, 0fCB40007F;
	neg.f32 	%f202, %f201;
	fma.rn.f32 	%f203, %f195, 0f3FB8AA3B, %f202;
	fma.rn.f32 	%f204, %f195, 0f32A57060, %f203;
	mov.b32 	%r119, %f200;
	shl.b32 	%r120, %r119, 23;
	mov.b32 	%f205, %r120;
	ex2.approx.ftz.f32 	%f206, %f204;
	mul.f32 	%f207, %f206, %f205;
	st.global.f32 	[%rd80], %f207;
	add.f32 	%f208, %f391, %f207;
	add.s32 	%r121, %r118, 1;
	mul.wide.u32 	%rd81, %r121, 4;
	add.s64 	%rd82, %rd1, %rd81;
	ld.global.f32 	%f209, [%rd82];
	sub.f32 	%f210, %f209, %f383;
	fma.rn.f32 	%f211, %f210, 0f3BBB989D, 0f3F000000;
	cvt.sat.f32.f32 	%f212, %f211;
	fma.rm.f32 	%f213, %f212, %f199, %f198;
	add.f32 	%f214, %f213, 0fCB40007F;
	neg.f32 	%f215, %f214;
	fma.rn.f32 	%f216, %f210, 0f3FB8AA3B, %f215;
	fma.rn.f32 	%f217, %f210, 0f32A57060, %f216;
	mov.b32 	%r122, %f213;
	shl.b32 	%r123, %r122, 23;
	mov.b32 	%f218, %r123;
	ex2.approx.ftz.f32 	%f219, %f217;
	mul.f32 	%f220, %f219, %f218;
	st.global.f32 	[%rd82], %f220;
	add.f32 	%f221, %f208, %f220;
	add.s32 	%r124, %r118, 2;
	mul.wide.u32 	%rd83, %r124, 4;
	add.s64 	%rd84, %rd1, %rd83;
	ld.global.f32 	%f222, [%rd84];
	sub.f32 	%f223, %f222, %f383;
	fma.rn.f32 	%f224, %f223, 0f3BBB989D, 0f3F000000;
	cvt.sat.f32.f32 	%f225, %f224;
	fma.rm.f32 	%f226, %f225, %f199, %f198;
	add.f32 	%f227, %f226, 0fCB40007F;
	neg.f32 	%f228, %f227;
	fma.rn.f32 	%f229, %f223, 0f3FB8AA3B, %f228;
	fma.rn.f32 	%f230, %f223, 0f32A57060, %f229;
	mov.b32 	%r125, %f226;
	shl.b32 	%r126, %r125, 23;
	mov.b32 	%f231, %r126;
	ex2.approx.ftz.f32 	%f232, %f230;
	mul.f32 	%f233, %f232, %f231;
	st.global.f32 	[%rd84], %f233;
	add.f32 	%f234, %f221, %f233;
	add.s32 	%r127, %r118, 3;
	mul.wide.u32 	%rd85, %r127, 4;
	add.s64 	%rd86, %rd1, %rd85;
	ld.global.f32 	%f235, [%rd86];
	sub.f32 	%f236, %f235, %f383;
	fma.rn.f32 	%f237, %f236, 0f3BBB989D, 0f3F000000;
	cvt.sat.f32.f32 	%f238, %f237;
	fma.rm.f32 	%f239, %f238, %f199, %f198;
	add.f32 	%f240, %f239, 0fCB40007F;
	neg.f32 	%f241, %f240;
	fma.rn.f32 	%f242, %f236, 0f3FB8AA3B, %f241;
	fma.rn.f32 	%f243, %f236, 0f32A57060, %f242;
	mov.b32 	%r128, %f239;
	shl.b32 	%r129, %r128, 23;
	mov.b32 	%f244, %r129;
	ex2.approx.ftz.f32 	%f245, %f243;
	mul.f32 	%f246, %f245, %f244;
	st.global.f32 	[%rd86], %f246;
	add.f32 	%f391, %f234, %f246;
	add.s32 	%r176, %r176, 4;
$L__BB5_22:
	setp.eq.s32 	%p16, %r31, 0;
	@%p16 bra 	$L__BB5_27;
	setp.eq.s32 	%p17, %r31, 1;
	@%p17 bra 	$L__BB5_25;
	add.s32 	%r130, %r176, %r2;
	mul.wide.u32 	%rd87, %r130, 4;
	add.s64 	%rd88, %rd1, %rd87;
	ld.global.f32 	%f248, [%rd88];
	sub.f32 	%f249, %f248, %f383;
	fma.rn.f32 	%f250, %f249, 0f3BBB989D, 0f3F000000;
	cvt.sat.f32.f32 	%f251, %f250;
	mov.f32 	%f252, 0f4B400001;
	mov.f32 	%f253, 0f437C0000;
	fma.rm.f32 	%f254, %f251, %f253, %f252;
	add.f32 	%f255, %f254, 0fCB40007F;
	neg.f32 	%f256, %f255;
	fma.rn.f32 	%f257, %f249, 0f3FB8AA3B, %f256;
	fma.rn.f32 	%f258, %f249, 0f32A57060, %f257;
	mov.b32 	%r131, %f254;
	shl.b32 	%r132, %r131, 23;
	mov.b32 	%f259, %r132;
	ex2.approx.ftz.f32 	%f260, %f258;
	mul.f32 	%f261, %f260, %f259;
	st.global.f32 	[%rd88], %f261;
	add.f32 	%f262, %f391, %f261;
	add.s32 	%r133, %r130, 1;
	mul.wide.u32 	%rd89, %r133, 4;
	add.s64 	%rd90, %rd1, %rd89;
	ld.global.f32 	%f263, [%rd90];
	sub.f32 	%f264, %f263, %f383;
	fma.rn.f32 	%f265, %f264, 0f3BBB989D, 0f3F000000;
	cvt.sat.f32.f32 	%f266, %f265;
	fma.rm.f32 	%f267, %f266, %f253, %f252;
	add.f32 	%f268, %f267, 0fCB40007F;
	neg.f32 	%f269, %f268;
	fma.rn.f32 	%f270, %f264, 0f3FB8AA3B, %f269;
	fma.rn.f32 	%f271, %f264, 0f32A57060, %f270;
	mov.b32 	%r134, %f267;
	shl.b32 	%r135, %r134, 23;
	mov.b32 	%f272, %r135;
	ex2.approx.ftz.f32 	%f273, %f271;
	mul.f32 	%f274, %f273, %f272;
	st.global.f32 	[%rd90], %f274;
	add.f32 	%f391, %f262, %f274;
	add.s32 	%r176, %r176, 2;
$L__BB5_25:
	and.b32  	%r136, %r61, 1;
	setp.eq.b32 	%p18, %r136, 1;
	not.pred 	%p19, %p18;
	@%p19 bra 	$L__BB5_27;
	add.s32 	%r137, %r176, %r2;
	mul.wide.u32 	%rd91, %r137, 4;
	add.s64 	%rd92, %rd1, %rd91;
	ld.global.f32 	%f275, [%rd92];
	sub.f32 	%f276, %f275, %f383;
	fma.rn.f32 	%f277, %f276, 0f3BBB989D, 0f3F000000;
	cvt.sat.f32.f32 	%f278, %f277;
	mov.f32 	%f279, 0f4B400001;
	mov.f32 	%f280, 0f437C0000;
	fma.rm.f32 	%f281, %f278, %f280, %f279;
	add.f32 	%f282, %f281, 0fCB40007F;
	neg.f32 	%f283, %f282;
	fma.rn.f32 	%f284, %f276, 0f3FB8AA3B, %f283;
	fma.rn.f32 	%f285, %f276, 0f32A57060, %f284;
	mov.b32 	%r138, %f281;
	shl.b32 	%r139, %r138, 23;
	mov.b32 	%f286, %r139;
	ex2.approx.ftz.f32 	%f287, %f285;
	mul.f32 	%f288, %f287, %f286;
	st.global.f32 	[%rd92], %f288;
	add.f32 	%f391, %f391, %f288;
$L__BB5_27:
	setp.eq.s32 	%p20, %r61, 0;
	@%p20 bra 	$L__BB5_40;
	and.b32  	%r36, %r61, 15;
	setp.lt.u32 	%p21, %r61, 16;
	mov.b32 	%r183, 0;
	@%p21 bra 	$L__BB5_31;
	and.b32  	%r183, %r61, -16;
	neg.s32 	%r182, %r183;
	add.s32 	%r181, %r2, 7;
$L__BB5_30:
	.pragma "nounroll";
	add.s32 	%r141, %r181, -7;
	mul.wide.u32 	%rd93, %r141, 4;
	add.s64 	%rd94, %rd1, %rd93;
	ld.global.f32 	%f289, [%rd94];
	div.rn.f32 	%f290, %f289, %f391;
	max.f32 	%f291, %f290, 0f33D6BF95;
	st.global.f32 	[%rd94], %f291;
	add.s32 	%r142, %r181, -6;
	mul.wide.u32 	%rd95, %r142, 4;
	add.s64 	%rd96, %rd1, %rd95;
	ld.global.f32 	%f292, [%rd96];
	div.rn.f32 	%f293, %f292, %f391;
	max.f32 	%f294, %f293, 0f33D6BF95;
	st.global.f32 	[%rd96], %f294;
	add.s32 	%r143, %r181, -5;
	mul.wide.u32 	%rd97, %r143, 4;
	add.s64 	%rd98, %rd1, %rd97;
	ld.global.f32 	%f295, [%rd98];
	div.rn.f32 	%f296, %f295, %f391;
	max.f32 	%f297, %f296, 0f33D6BF95;
	st.global.f32 	[%rd98], %f297;
	add.s32 	%r144, %r181, -4;
	mul.wide.u32 	%rd99, %r144, 4;
	add.s64 	%rd100, %rd1, %rd99;
	ld.global.f32 	%f298, [%rd100];
	div.rn.f32 	%f299, %f298, %f391;
	max.f32 	%f300, %f299, 0f33D6BF95;
	st.global.f32 	[%rd100], %f300;
	add.s32 	%r145, %r181, -3;
	mul.wide.u32 	%rd101, %r145, 4;
	add.s64 	%rd102, %rd1, %rd101;
	ld.global.f32 	%f301, [%rd102];
	div.rn.f32 	%f302, %f301, %f391;
	max.f32 	%f303, %f302, 0f33D6BF95;
	st.global.f32 	[%rd102], %f303;
	add.s32 	%r146, %r181, -2;
	mul.wide.u32 	%rd103, %r146, 4;
	add.s64 	%rd104, %rd1, %rd103;
	ld.global.f32 	%f304, [%rd104];
	div.rn.f32 	%f305, %f304, %f391;
	max.f32 	%f306, %f305, 0f33D6BF95;
	st.global.f32 	[%rd104], %f306;
	add.s32 	%r147, %r181, -1;
	mul.wide.u32 	%rd105, %r147, 4;
	add.s64 	%rd106, %rd1, %rd105;
	ld.global.f32 	%f307, [%rd106];
	div.rn.f32 	%f308, %f307, %f391;
	max.f32 	%f309, %f308, 0f33D6BF95;
	st.global.f32 	[%rd106], %f309;
	add.s32 	%r148, %r181, 8;
	mul.wide.u32 	%rd107, %r181, 4;
	add.s64 	%rd108, %rd1, %rd107;
	ld.global.f32 	%f310, [%rd108];
	div.rn.f32 	%f311, %f310, %f391;
	max.f32 	%f312, %f311, 0f33D6BF95;
	st.global.f32 	[%rd108], %f312;
	add.s32 	%r149, %r181, 1;
	mul.wide.u32 	%rd109, %r149, 4;
	add.s64 	%rd110, %rd1, %rd109;
	ld.global.f32 	%f313, [%rd110];
	div.rn.f32 	%f314, %f313, %f391;
	max.f32 	%f315, %f314, 0f33D6BF95;
	st.global.f32 	[%rd110], %f315;
	add.s32 	%r150, %r181, 2;
	mul.wide.u32 	%rd111, %r150, 4;
	add.s64 	%rd112, %rd1, %rd111;
	ld.global.f32 	%f316, [%rd112];
	div.rn.f32 	%f317, %f316, %f391;
	max.f32 	%f318, %f317, 0f33D6BF95;
	st.global.f32 	[%rd112], %f318;
	add.s32 	%r151, %r181, 3;
	mul.wide.u32 	%rd113, %r151, 4;
	add.s64 	%rd114, %rd1, %rd113;
	ld.global.f32 	%f319, [%rd114];
	div.rn.f32 	%f320, %f319, %f391;
	max.f32 	%f321, %f320, 0f33D6BF95;
	st.global.f32 	[%rd114], %f321;
	add.s32 	%r152, %r181, 4;
	mul.wide.u32 	%rd115, %r152, 4;
	add.s64 	%rd116, %rd1, %rd115;
	ld.global.f32 	%f322, [%rd116];
	div.rn.f32 	%f323, %f322, %f391;
	max.f32 	%f324, %f323, 0f33D6BF95;
	st.global.f32 	[%rd116], %f324;
	add.s32 	%r153, %r181, 5;
	mul.wide.u32 	%rd117, %r153, 4;
	add.s64 	%rd118, %rd1, %rd117;
	ld.global.f32 	%f325, [%rd118];
	div.rn.f32 	%f326, %f325, %f391;
	max.f32 	%f327, %f326, 0f33D6BF95;
	st.global.f32 	[%rd118], %f327;
	add.s32 	%r154, %r181, 6;
	mul.wide.u32 	%rd119, %r154, 4;
	add.s64 	%rd120, %rd1, %rd119;
	ld.global.f32 	%f328, [%rd120];
	div.rn.f32 	%f329, %f328, %f391;
	max.f32 	%f330, %f329, 0f33D6BF95;
	st.global.f32 	[%rd120], %f330;
	add.s32 	%r155, %r181, 7;
	mul.wide.u32 	%rd121, %r155, 4;
	add.s64 	%rd122, %rd1, %rd121;
	ld.global.f32 	%f331, [%rd122];
	div.rn.f32 	%f332, %f331, %f391;
	max.f32 	%f333, %f332, 0f33D6BF95;
	st.global.f32 	[%rd122], %f333;
	mul.wide.u32 	%rd123, %r148, 4;
	add.s64 	%rd124, %rd1, %rd123;
	ld.global.f32 	%f334, [%rd124];
	div.rn.f32 	%f335, %f334, %f391;
	max.f32 	%f336, %f335, 0f33D6BF95;
	st.global.f32 	[%rd124], %f336;
	add.s32 	%r182, %r182, 16;
	add.s32 	%r181, %r181, 16;
	setp.ne.s32 	%p22, %r182, 0;
	@%p22 bra 	$L__BB5_30;
$L__BB5_31:
	setp.eq.s32 	%p23, %r36, 0;
	@%p23 bra 	$L__BB5_40;
	and.b32  	%r49, %r61, 7;
	setp.lt.u32 	%p24, %r36, 8;
	@%p24 bra 	$L__BB5_34;
	add.s32 	%r156, %r183, %r2;
	mul.wide.u32 	%rd125, %r156, 4;
	add.s64 	%rd126, %rd1, %rd125;
	ld.global.f32 	%f337, [%rd126];
	div.rn.f32 	%f338, %f337, %f391;
	max.f32 	%f339, %f338, 0f33D6BF95;
	st.global.f32 	[%rd126], %f339;
	add.s32 	%r157, %r156, 1;
	mul.wide.u32 	%rd127, %r157, 4;
	add.s64 	%rd128, %rd1, %rd127;
	ld.global.f32 	%f340, [%rd128];
	div.rn.f32 	%f341, %f340, %f391;
	max.f32 	%f342, %f341, 0f33D6BF95;
	st.global.f32 	[%rd128], %f342;
	add.s32 	%r158, %r156, 2;
	mul.wide.u32 	%rd129, %r158, 4;
	add.s64 	%rd130, %rd1, %rd129;
	ld.global.f32 	%f343, [%rd130];
	div.rn.f32 	%f344, %f343, %f391;
	max.f32 	%f345, %f344, 0f33D6BF95;
	st.global.f32 	[%rd130], %f345;
	add.s32 	%r159, %r156, 3;
	mul.wide.u32 	%rd131, %r159, 4;
	add.s64 	%rd132, %rd1, %rd131;
	ld.global.f32 	%f346, [%rd132];
	div.rn.f32 	%f347, %f346, %f391;
	max.f32 	%f348, %f347, 0f33D6BF95;
	st.global.f32 	[%rd132], %f348;
	add.s32 	%r160, %r156, 4;
	mul.wide.u32 	%rd133, %r160, 4;
	add.s64 	%rd134, %rd1, %rd133;
	ld.global.f32 	%f349, [%rd134];
	div.rn.f32 	%f350, %f349, %f391;
	max.f32 	%f351, %f350, 0f33D6BF95;
	st.global.f32 	[%rd134], %f351;
	add.s32 	%r161, %r156, 5;
	mul.wide.u32 	%rd135, %r161, 4;
	add.s64 	%rd136, %rd1, %rd135;
	ld.global.f32 	%f352, [%rd136];
	div.rn.f32 	%f353, %f352, %f391;
	max.f32 	%f354, %f353, 0f33D6BF95;
	st.global.f32 	[%rd136], %f354;
	add.s32 	%r162, %r156, 6;
	mul.wide.u32 	%rd137, %r162, 4;
	add.s64 	%rd138, %rd1, %rd137;
	ld.global.f32 	%f355, [%rd138];
	div.rn.f32 	%f356, %f355, %f391;
	max.f32 	%f357, %f356, 0f33D6BF95;
	st.global.f32 	[%rd138], %f357;
	add.s32 	%r163, %r156, 7;
	mul.wide.u32 	%rd139, %r163, 4;
	add.s64 	%rd140, %rd1, %rd139;
	ld.global.f32 	%f358, [%rd140];
	div.rn.f32 	%f359, %f358, %f391;
	max.f32 	%f360, %f359, 0f33D6BF95;
	st.global.f32 	[%rd140], %f360;
	add.s32 	%r183, %r183, 8;
$L__BB5_34:
	setp.eq.s32 	%p25, %r49, 0;
	@%p25 bra 	$L__BB5_40;
	and.b32  	%r52, %r61, 3;
	setp.lt.u32 	%p26, %r49, 4;
	@%p26 bra 	$L__BB5_37;
	add.s32 	%r164, %r183, %r2;
	mul.wide.u32 	%rd141, %r164, 4;
	add.s64 	%rd142, %rd1, %rd141;
	ld.global.f32 	%f361, [%rd142];
	div.rn.f32 	%f362, %f361, %f391;
	max.f32 	%f363, %f362, 0f33D6BF95;
	st.global.f32 	[%rd142], %f363;
	add.s32 	%r165, %r164, 1;
	mul.wide.u32 	%rd143, %r165, 4;
	add.s64 	%rd144, %rd1, %rd143;
	ld.global.f32 	%f364, [%rd144];
	div.rn.f32 	%f365, %f364, %f391;
	max.f32 	%f366, %f365, 0f33D6BF95;
	st.global.f32 	[%rd144], %f366;
	add.s32 	%r166, %r164, 2;
	mul.wide.u32 	%rd145, %r166, 4;
	add.s64 	%rd146, %rd1, %rd145;
	ld.global.f32 	%f367, [%rd146];
	div.rn.f32 	%f368, %f367, %f391;
	max.f32 	%f369, %f368, 0f33D6BF95;
	st.global.f32 	[%rd146], %f369;
	add.s32 	%r167, %r164, 3;
	mul.wide.u32 	%rd147, %r167, 4;
	add.s64 	%rd148, %rd1, %rd147;
	ld.global.f32 	%f370, [%rd148];
	div.rn.f32 	%f371, %f370, %f391;
	max.f32 	%f372, %f371, 0f33D6BF95;
	st.global.f32 	[%rd148], %f372;
	add.s32 	%r183, %r183, 4;
$L__BB5_37:
	setp.eq.s32 	%p27, %r52, 0;
	@%p27 bra 	$L__BB5_40;
	add.s32 	%r187, %r183, %r2;
	neg.s32 	%r186, %r52;
$L__BB5_39:
	.pragma "nounroll";
	mul.wide.u32 	%rd149, %r187, 4;
	add.s64 	%rd150, %rd1, %rd149;
	ld.global.f32 	%f373, [%rd150];
	div.rn.f32 	%f374, %f373, %f391;
	max.f32 	%f375, %f374, 0f33D6BF95;
	st.global.f32 	[%rd150], %f375;
	add.s32 	%r187, %r187, 1;
	add.s32 	%r186, %r186, 1;
	setp.ne.s32 	%p28, %r186, 0;
	@%p28 bra 	$L__BB5_39;
$L__BB5_40:
	ret;

}
	// .globl	_Z14zeroGradKernelPfj
.visible .entry _Z14zeroGradKernelPfj(
	.param .u64 .ptr .align 1 _Z14zeroGradKernelPfj_param_0,
	.param .u32 _Z14zeroGradKernelPfj_param_1
)
{
	.reg .pred 	%p<2>;
	.reg .b32 	%r<7>;
	.reg .b64 	%rd<5>;

	ld.param.u64 	%rd1, [_Z14zeroGradKernelPfj_param_0];
	ld.param.u32 	%r2, [_Z14zeroGradKernelPfj_param_1];
	mov.u32 	%r3, %tid.x;
	mov.u32 	%r4, %ctaid.x;
	mov.u32 	%r5, %ntid.x;
	mad.lo.s32 	%r1, %r4, %r5, %r3;
	setp.ge.u32 	%p1, %r1, %r2;
	@%p1 bra 	$L__BB6_2;
	cvta.to.global.u64 	%rd2, %rd1;
	mul.wide.s32 	%rd3, %r1, 4;
	add.s64 	%rd4, %rd2, %rd3;
	mov.b32 	%r6, 0;
	st.global.u32 	[%rd4], %r6;
$L__BB6_2:
	ret;

}
	// .globl	_Z23computeOutputGradKernelPfS_Pjj
.visible .entry _Z23computeOutputGradKernelPfS_Pjj(
	.param .u64 .ptr .align 1 _Z23computeOutputGradKernelPfS_Pjj_param_0,
	.param .u64 .ptr .align 1 _Z23computeOutputGradKernelPfS_Pjj_param_1,
	.param .u64 .ptr .align 1 _Z23computeOutputGradKernelPfS_Pjj_param_2,
	.param .u32 _Z23computeOutputGradKernelPfS_Pjj_param_3
)
{
	.reg .pred 	%p<2>;
	.reg .b32 	%r<9>;
	.reg .b32 	%f<13>;
	.reg .b64 	%rd<14>;

	ld.param.u64 	%rd1, [_Z23computeOutputGradKernelPfS_Pjj_param_0];
	ld.param.u64 	%rd2, [_Z23computeOutputGradKernelPfS_Pjj_param_1];
	ld.param.u64 	%rd3, [_Z23computeOutputGradKernelPfS_Pjj_param_2];
	ld.param.u32 	%r2, [_Z23computeOutputGradKernelPfS_Pjj_param_3];
	mov.u32 	%r3, %tid.x;
	mov.u32 	%r4, %ctaid.x;
	mov.u32 	%r5, %ntid.x;
	mad.lo.s32 	%r1, %r4, %r5, %r3;
	setp.ge.u32 	%p1, %r1, %r2;
	@%p1 bra 	$L__BB7_2;
	cvta.to.global.u64 	%rd4, %rd3;
	cvta.to.global.u64 	%rd5, %rd1;
	cvta.to.global.u64 	%rd6, %rd2;
	mul.lo.s32 	%r6, %r1, 10;
	mul.wide.s32 	%rd7, %r6, 4;
	add.s64 	%rd8, %rd6, %rd7;
	ld.global.f32 	%f1, [%rd8];
	add.s64 	%rd9, %rd5, %rd7;
	st.global.f32 	[%rd9], %f1;
	ld.global.f32 	%f2, [%rd8+4];
	st.global.f32 	[%rd9+4], %f2;
	ld.global.f32 	%f3, [%rd8+8];
	st.global.f32 	[%rd9+8], %f3;
	ld.global.f32 	%f4, [%rd8+12];
	st.global.f32 	[%rd9+12], %f4;
	ld.global.f32 	%f5, [%rd8+16];
	st.global.f32 	[%rd9+16], %f5;
	ld.global.f32 	%f6, [%rd8+20];
	st.global.f32 	[%rd9+20], %f6;
	ld.global.f32 	%f7, [%rd8+24];
	st.global.f32 	[%rd9+24], %f7;
	ld.global.f32 	%f8, [%rd8+28];
	st.global.f32 	[%rd9+28], %f8;
	ld.global.f32 	%f9, [%rd8+32];
	st.global.f32 	[%rd9+32], %f9;
	ld.global.f32 	%f10, [%rd8+36];
	st.global.f32 	[%rd9+36], %f10;
	mul.wide.s32 	%rd10, %r1, 4;
	add.s64 	%rd11, %rd4, %rd10;
	ld.global.u32 	%r7, [%rd11];
	add.s32 	%r8, %r7, %r6;
	mul.wide.u32 	%rd12, %r8, 4;
	add.s64 	%rd13, %rd5, %rd12;
	ld.global.f32 	%f11, [%rd13];
	add.f32 	%f12, %f11, 0fBF800000;
	st.global.f32 	[%rd13], %f12;
$L__BB7_2:
	ret;

}
	// .globl	_Z16updateGradKernelPfS_S_S_jjj
.visible .entry _Z16updateGradKernelPfS_S_S_jjj(
	.param .u64 .ptr .align 1 _Z16updateGradKernelPfS_S_S_jjj_param_0,
	.param .u64 .ptr .align 1 _Z16updateGradKernelPfS_S_S_jjj_param_1,
	.param .u64 .ptr .align 1 _Z16updateGradKernelPfS_S_S_jjj_param_2,
	.param .u64 .ptr .align 1 _Z16updateGradKernelPfS_S_S_jjj_param_3,
	.param .u32 _Z16updateGradKernelPfS_S_S_jjj_param_4,
	.param .u32 _Z16updateGradKernelPfS_S_S_jjj_param_5,
	.param .u32 _Z16updateGradKernelPfS_S_S_jjj_param_6
)
{
	.reg .pred 	%p<23>;
	.reg .b32 	%r<216>;
	.reg .b32 	%f<152>;
	.reg .b64 	%rd<133>;

	ld.param.u64 	%rd5, [_Z16updateGradKernelPfS_S_S_jjj_param_2];
	ld.param.u64 	%rd6, [_Z16updateGradKernelPfS_S_S_jjj_param_3];
	ld.param.u32 	%r128, [_Z16updateGradKernelPfS_S_S_jjj_param_4];
	ld.param.u32 	%r129, [_Z16updateGradKernelPfS_S_S_jjj_param_5];
	ld.param.u32 	%r130, [_Z16updateGradKernelPfS_S_S_jjj_param_6];
	cvta.to.global.u64 	%rd1, %rd6;
	cvta.to.global.u64 	%rd2, %rd5;
	mov.u32 	%r1, %ctaid.y;
	mov.u32 	%r2, %tid.x;
	mov.u32 	%r131, %ctaid.x;
	mov.u32 	%r132, %ntid.x;
	mul.lo.s32 	%r3, %r131, %r132;
	add.s32 	%r4, %r3, %r2;
	setp.ge.u32 	%p1, %r1, %r130;
	setp.ge.u32 	%p2, %r4, %r129;
	or.pred  	%p3, %p2, %p1;
	@%p3 bra 	$L__BB8_28;
	setp.eq.s32 	%p4, %r128, 0;
	mov.f32 	%f142, 0f00000000;
	@%p4 bra 	$L__BB8_13;
	setp.lt.u32 	%p5, %r128, 8;
	mov.f32 	%f142, 0f00000000;
	mov.b32 	%r192, 0;
	@%p5 bra 	$L__BB8_5;
	and.b32  	%r134, %r128, -8;
	neg.s32 	%r190, %r134;
	add.s32 	%r135, %r2, %r129;
	add.s32 	%r189, %r135, %r3;
	shl.b32 	%r136, %r129, 1;
	add.s32 	%r188, %r4, %r136;
	mad.lo.s32 	%r187, %r129, 3, %r4;
	shl.b32 	%r137, %r129, 2;
	add.s32 	%r186, %r4, %r137;
	mad.lo.s32 	%r185, %r129, 5, %r4;
	mad.lo.s32 	%r184, %r129, 6, %r4;
	mad.lo.s32 	%r183, %r129, 7, %r4;
	add.s32 	%r181, %r1, %r130;
	shl.b32 	%r138, %r130, 1;
	add.s32 	%r180, %r1, %r138;
	mad.lo.s32 	%r179, %r130, 3, %r1;
	shl.b32 	%r139, %r130, 2;
	add.s32 	%r178, %r1, %r139;
	mad.lo.s32 	%r177, %r130, 5, %r1;
	mad.lo.s32 	%r176, %r130, 6, %r1;
	mad.lo.s32 	%r175, %r130, 7, %r1;
	mov.f32 	%f142, 0f00000000;
	mov.u32 	%r174, %r1;
	mov.u32 	%r182, %r4;
$L__BB8_4:
	.pragma "nounroll";
	and.b32  	%r192, %r128, -8;
	mul.wide.u32 	%rd7, %r174, 4;
	add.s64 	%rd8, %rd2, %rd7;
	ld.global.f32 	%f30, [%rd8];
	mul.wide.u32 	%rd9, %r182, 4;
	add.s64 	%rd10, %rd1, %rd9;
	ld.global.f32 	%f31, [%rd10];
	fma.rn.f32 	%f32, %f30, %f31, %f142;
	mul.wide.u32 	%rd11, %r181, 4;
	add.s64 	%rd12, %rd2, %rd11;
	ld.global.f32 	%f33, [%rd12];
	mul.wide.u32 	%rd13, %r189, 4;
	add.s64 	%rd14, %rd1, %rd13;
	ld.global.f32 	%f34, [%rd14];
	fma.rn.f32 	%f35, %f33, %f34, %f32;
	mul.wide.u32 	%rd15, %r180, 4;
	add.s64 	%rd16, %rd2, %rd15;
	ld.global.f32 	%f36, [%rd16];
	mul.wide.u32 	%rd17, %r188, 4;
	add.s64 	%rd18, %rd1, %rd17;
	ld.global.f32 	%f37, [%rd18];
	fma.rn.f32 	%f38, %f36, %f37, %f35;
	mul.wide.u32 	%rd19, %r179, 4;
	add.s64 	%rd20, %rd2, %rd19;
	ld.global.f32 	%f39, [%rd20];
	mul.wide.u32 	%rd21, %r187, 4;
	add.s64 	%rd22, %rd1, %rd21;
	ld.global.f32 	%f40, [%rd22];
	fma.rn.f32 	%f41, %f39, %f40, %f38;
	mul.wide.u32 	%rd23, %r178, 4;
	add.s64 	%rd24, %rd2, %rd23;
	ld.global.f32 	%f42, [%rd24];
	mul.wide.u32 	%rd25, %r186, 4;
	add.s64 	%rd26, %rd1, %rd25;
	ld.global.f32 	%f43, [%rd26];
	fma.rn.f32 	%f44, %f42, %f43, %f41;
	mul.wide.u32 	%rd27, %r177, 4;
	add.s64 	%rd28, %rd2, %rd27;
	ld.global.f32 	%f45, [%rd28];
	mul.wide.u32 	%rd29, %r185, 4;
	add.s64 	%rd30, %rd1, %rd29;
	ld.global.f32 	%f46, [%rd30];
	fma.rn.f32 	%f47, %f45, %f46, %f44;
	mul.wide.u32 	%rd31, %r176, 4;
	add.s64 	%rd32, %rd2, %rd31;
	ld.global.f32 	%f48, [%rd32];
	mul.wide.u32 	%rd33, %r184, 4;
	add.s64 	%rd34, %rd1, %rd33;
	ld.global.f32 	%f49, [%rd34];
	fma.rn.f32 	%f50, %f48, %f49, %f47;
	mul.wide.u32 	%rd35, %r175, 4;
	add.s64 	%rd36, %rd2, %rd35;
	ld.global.f32 	%f51, [%rd36];
	mul.wide.u32 	%rd37, %r183, 4;
	add.s64 	%rd38, %rd1, %rd37;
	ld.global.f32 	%f52, [%rd38];
	fma.rn.f32 	%f142, %f51, %f52, %f50;
	add.s32 	%r190, %r190, 8;
	shl.b32 	%r140, %r129, 3;
	add.s32 	%r189, %r189, %r140;
	add.s32 	%r188, %r188, %r140;
	add.s32 	%r187, %r187, %r140;
	add.s32 	%r186, %r186, %r140;
	add.s32 	%r185, %r185, %r140;
	add.s32 	%r184, %r184, %r140;
	add.s32 	%r183, %r183, %r140;
	add.s32 	%r182, %r182, %r140;
	shl.b32 	%r141, %r130, 3;
	add.s32 	%r181, %r181, %r141;
	add.s32 	%r180, %r180, %r141;
	add.s32 	%r179, %r179, %r141;
	add.s32 	%r178, %r178, %r141;
	add.s32 	%r177, %r177, %r141;
	add.s32 	%r176, %r176, %r141;
	add.s32 	%r175, %r175, %r141;
	add.s32 	%r174, %r174, %r141;
	setp.ne.s32 	%p6, %r190, 0;
	@%p6 bra 	$L__BB8_4;
$L__BB8_5:
	and.b32  	%r56, %r128, 7;
	setp.eq.s32 	%p7, %r56, 0;
	@%p7 bra 	$L__BB8_13;
	and.b32  	%r57, %r128, 3;
	setp.lt.u32 	%p8, %r56, 4;
	@%p8 bra 	$L__BB8_8;
	mad.lo.s32 	%r142, %r192, %r130, %r1;
	mul.wide.u32 	%rd39, %r142, 4;
	add.s64 	%rd40, %rd2, %rd39;
	ld.global.f32 	%f54, [%rd40];
	mad.lo.s32 	%r143, %r192, %r129, %r4;
	mul.wide.u32 	%rd41, %r143, 4;
	add.s64 	%rd42, %rd1, %rd41;
	ld.global.f32 	%f55, [%rd42];
	fma.rn.f32 	%f56, %f54, %f55, %f142;
	add.s32 	%r144, %r142, %r130;
	mul.wide.u32 	%rd43, %r144, 4;
	add.s64 	%rd44, %rd2, %rd43;
	ld.global.f32 	%f57, [%rd44];
	add.s32 	%r145, %r143, %r129;
	mul.wide.u32 	%rd45, %r145, 4;
	add.s64 	%rd46, %rd1, %rd45;
	ld.global.f32 	%f58, [%rd46];
	fma.rn.f32 	%f59, %f57, %f58, %f56;
	add.s32 	%r146, %r144, %r130;
	mul.wide.u32 	%rd47, %r146, 4;
	add.s64 	%rd48, %rd2, %rd47;
	ld.global.f32 	%f60, [%rd48];
	add.s32 	%r147, %r145, %r129;
	mul.wide.u32 	%rd49, %r147, 4;
	add.s64 	%rd50, %rd1, %rd49;
	ld.global.f32 	%f61, [%rd50];
	fma.rn.f32 	%f62, %f60, %f61, %f59;
	add.s32 	%r148, %r146, %r130;
	mul.wide.u32 	%rd51, %r148, 4;
	add.s64 	%rd52, %rd2, %rd51;
	ld.global.f32 	%f63, [%rd52];
	add.s32 	%r149, %r147, %r129;
	mul.wide.u32 	%rd53, %r149, 4;
	add.s64 	%rd54, %rd1, %rd53;
	ld.global.f32 	%f64, [%rd54];
	fma.rn.f32 	%f142, %f63, %f64, %f62;
	add.s32 	%r192, %r192, 4;
$L__BB8_8:
	setp.eq.s32 	%p9, %r57, 0;
	@%p9 bra 	$L__BB8_13;
	setp.eq.s32 	%p10, %r57, 1;
	@%p10 bra 	$L__BB8_11;
	mad.lo.s32 	%r150, %r192, %r130, %r1;
	mul.wide.u32 	%rd55, %r150, 4;
	add.s64 	%rd56, %rd2, %rd55;
	ld.global.f32 	%f66, [%rd56];
	mad.lo.s32 	%r151, %r192, %r129, %r4;
	mul.wide.u32 	%rd57, %r151, 4;
	add.s64 	%rd58, %rd1, %rd57;
	ld.global.f32 	%f67, [%rd58];
	fma.rn.f32 	%f68, %f66, %f67, %f142;
	add.s32 	%r152, %r150, %r130;
	mul.wide.u32 	%rd59, %r152, 4;
	add.s64 	%rd60, %rd2, %rd59;
	ld.global.f32 	%f69, [%rd60];
	add.s32 	%r153, %r151, %r129;
	mul.wide.u32 	%rd61, %r153, 4;
	add.s64 	%rd62, %rd1, %rd61;
	ld.global.f32 	%f70, [%rd62];
	fma.rn.f32 	%f142, %f69, %f70, %f68;
	add.s32 	%r192, %r192, 2;
$L__BB8_11:
	and.b32  	%r154, %r128, 1;
	setp.eq.b32 	%p11, %r154, 1;
	not.pred 	%p12, %p11;
	@%p12 bra 	$L__BB8_13;
	mad.lo.s32 	%r155, %r192, %r130, %r1;
	mul.wide.u32 	%rd63, %r155, 4;
	add.s64 	%rd64, %rd2, %rd63;
	ld.global.f32 	%f71, [%rd64];
	mad.lo.s32 	%r156, %r192, %r129, %r4;
	mul.wide.u32 	%rd65, %r156, 4;
	add.s64 	%rd66, %rd1, %rd65;
	ld.global.f32 	%f72, [%rd66];
	fma.rn.f32 	%f142, %f71, %f72, %f142;
$L__BB8_13:
	ld.param.u64 	%rd131, [_Z16updateGradKernelPfS_S_S_jjj_param_0];
	mad.lo.s32 	%r157, %r129, %r1, %r4;
	cvta.to.global.u64 	%rd67, %rd131;
	mul.wide.u32 	%rd68, %r157, 4;
	add.s64 	%rd69, %rd67, %rd68;
	atom.global.add.f32 	%f73, [%rd69], %f142;
	setp.ne.s32 	%p13, %r4, 0;
	@%p13 bra 	$L__BB8_28;
	setp.eq.s32 	%p14, %r128, 0;
	mov.f32 	%f151, 0f00000000;
	@%p14 bra 	$L__BB8_27;
	and.b32  	%r62, %r128, 15;
	setp.lt.u32 	%p15, %r128, 16;
	mov.f32 	%f151, 0f00000000;
	mov.b32 	%r212, 0;
	@%p15 bra 	$L__BB8_18;
	and.b32  	%r212, %r128, -16;
	neg.s32 	%r210, %r212;
	add.s32 	%r209, %r1, %r130;
	shl.b32 	%r66, %r130, 4;
	shl.b32 	%r159, %r130, 1;
	add.s32 	%r208, %r1, %r159;
	mad.lo.s32 	%r207, %r130, 3, %r1;
	shl.b32 	%r160, %r130, 2;
	add.s32 	%r206, %r1, %r160;
	mad.lo.s32 	%r205, %r130, 5, %r1;
	mad.lo.s32 	%r204, %r130, 6, %r1;
	mad.lo.s32 	%r203, %r130, 7, %r1;
	shl.b32 	%r161, %r130, 3;
	add.s32 	%r202, %r1, %r161;
	mad.lo.s32 	%r201, %r130, 9, %r1;
	mad.lo.s32 	%r200, %r130, 10, %r1;
	mad.lo.s32 	%r199, %r130, 11, %r1;
	mad.lo.s32 	%r198, %r130, 12, %r1;
	mad.lo.s32 	%r197, %r130, 13, %r1;
	mad.lo.s32 	%r196, %r130, 14, %r1;
	mad.lo.s32 	%r195, %r130, 15, %r1;
	mov.f32 	%f151, 0f00000000;
	mov.u32 	%r194, %r1;
$L__BB8_17:
	.pragma "nounroll";
	mul.wide.u32 	%rd70, %r194, 4;
	add.s64 	%rd71, %rd2, %rd70;
	ld.global.f32 	%f78, [%rd71];
	add.f32 	%f79, %f151, %f78;
	mul.wide.u32 	%rd72, %r209, 4;
	add.s64 	%rd73, %rd2, %rd72;
	ld.global.f32 	%f80, [%rd73];
	add.f32 	%f81, %f79, %f80;
	mul.wide.u32 	%rd74, %r208, 4;
	add.s64 	%rd75, %rd2, %rd74;
	ld.global.f32 	%f82, [%rd75];
	add.f32 	%f83, %f81, %f82;
	mul.wide.u32 	%rd76, %r207, 4;
	add.s64 	%rd77, %rd2, %rd76;
	ld.global.f32 	%f84, [%rd77];
	add.f32 	%f85, %f83, %f84;
	mul.wide.u32 	%rd78, %r206, 4;
	add.s64 	%rd79, %rd2, %rd78;
	ld.global.f32 	%f86, [%rd79];
	add.f32 	%f87, %f85, %f86;
	mul.wide.u32 	%rd80, %r205, 4;
	add.s64 	%rd81, %rd2, %rd80;
	ld.global.f32 	%f88, [%rd81];
	add.f32 	%f89, %f87, %f88;
	mul.wide.u32 	%rd82, %r204, 4;
	add.s64 	%rd83, %rd2, %rd82;
	ld.global.f32 	%f90, [%rd83];
	add.f32 	%f91, %f89, %f90;
	mul.wide.u32 	%rd84, %r203, 4;
	add.s64 	%rd85, %rd2, %rd84;
	ld.global.f32 	%f92, [%rd85];
	add.f32 	%f93, %f91, %f92;
	mul.wide.u32 	%rd86, %r202, 4;
	add.s64 	%rd87, %rd2, %rd86;
	ld.global.f32 	%f94, [%rd87];
	add.f32 	%f95, %f93, %f94;
	mul.wide.u32 	%rd88, %r201, 4;
	add.s64 	%rd89, %rd2, %rd88;
	ld.global.f32 	%f96, [%rd89];
	add.f32 	%f97, %f95, %f96;
	mul.wide.u32 	%rd90, %r200, 4;
	add.s64 	%rd91, %rd2, %rd90;
	ld.global.f32 	%f98, [%rd91];
	add.f32 	%f99, %f97, %f98;
	mul.wide.u32 	%rd92, %r199, 4;
	add.s64 	%rd93, %rd2, %rd92;
	ld.global.f32 	%f100, [%rd93];
	add.f32 	%f101, %f99, %f100;
	mul.wide.u32 	%rd94, %r198, 4;
	add.s64 	%rd95, %rd2, %rd94;
	ld.global.f32 	%f102, [%rd95];
	add.f32 	%f103, %f101, %f102;
	mul.wide.u32 	%rd96, %r197, 4;
	add.s64 	%rd97, %rd2, %rd96;
	ld.global.f32 	%f104, [%rd97];
	add.f32 	%f105, %f103, %f104;
	mul.wide.u32 	%rd98, %r196, 4;
	add.s64 	%rd99, %rd2, %rd98;
	ld.global.f32 	%f106, [%rd99];
	add.f32 	%f107, %f105, %f106;
	mul.wide.u32 	%rd100, %r195, 4;
	add.s64 	%rd101, %rd2, %rd100;
	ld.global.f32 	%f108, [%rd101];
	add.f32 	%f151, %f107, %f108;
	add.s32 	%r210, %r210, 16;
	add.s32 	%r209, %r209, %r66;
	add.s32 	%r208, %r208, %r66;
	add.s32 	%r207, %r207, %r66;
	add.s32 	%r206, %r206, %r66;
	add.s32 	%r205, %r205, %r66;
	add.s32 	%r204, %r204, %r66;
	add.s32 	%r203, %r203, %r66;
	add.s32 	%r202, %r202, %r66;
	add.s32 	%r201, %r201, %r66;
	add.s32 	%r200, %r200, %r66;
	add.s32 	%r199, %r199, %r66;
	add.s32 	%r198, %r198, %r66;
	add.s32 	%r197, %r197, %r66;
	add.s32 	%r196, %r196, %r66;
	add.s32 	%r195, %r195, %r66;
	add.s32 	%r194, %r194, %r66;
	setp.ne.s32 	%p16, %r210, 0;
	@%p16 bra 	$L__BB8_17;
$L__BB8_18:
	setp.eq.s32 	%p17, %r62, 0;
	@%p17 bra 	$L__BB8_27;
	and.b32  	%r116, %r128, 7;
	setp.lt.u32 	%p18, %r62, 8;
	@%p18 bra 	$L__BB8_21;
	mad.lo.s32 	%r162, %r212, %r130, %r1;
	mul.wide.u32 	%rd102, %r162, 4;
	add.s64 	%rd103, %rd2, %rd102;
	ld.global.f32 	%f110, [%rd103];
	add.f32 	%f111, %f151, %f110;
	add.s32 	%r163, %r162, %r130;
	mul.wide.u32 	%rd104, %r163, 4;
	add.s64 	%rd105, %rd2, %rd104;
	ld.global.f32 	%f112, [%rd105];
	add.f32 	%f113, %f111, %f112;
	add.s32 	%r164, %r163, %r130;
	mul.wide.u32 	%rd106, %r164, 4;
	add.s64 	%rd107, %rd2, %rd106;
	ld.global.f32 	%f114, [%rd107];
	add.f32 	%f115, %f113, %f114;
	add.s32 	%r165, %r164, %r130;
	mul.wide.u32 	%rd108, %r165, 4;
	add.s64 	%rd109, %rd2, %rd108;
	ld.global.f32 	%f116, [%rd109];
	add.f32 	%f117, %f115, %f116;
	add.s32 	%r166, %r165, %r130;
	mul.wide.u32 	%rd110, %r166, 4;
	add.s64 	%rd111, %rd2, %rd110;
	ld.global.f32 	%f118, [%rd111];
	add.f32 	%f119, %f117, %f118;
	add.s32 	%r167, %r166, %r130;
	mul.wide.u32 	%rd112, %r167, 4;
	add.s64 	%rd113, %rd2, %rd112;
	ld.global.f32 	%f120, [%rd113];
	add.f32 	%f121, %f119, %f120;
	add.s32 	%r168, %r167, %r130;
	mul.wide.u32 	%rd114, %r168, 4;
	add.s64 	%rd115, %rd2, %rd114;
	ld.global.f32 	%f122, [%rd115];
	add.f32 	%f123, %f121, %f122;
	add.s32 	%r169, %r168, %r130;
	mul.wide.u32 	%rd116, %r169, 4;
	add.s64 	%rd117, %rd2, %rd116;
	ld.global.f32 	%f124, [%rd117];
	add.f32 	%f151, %f123, %f124;
	add.s32 	%r212, %r212, 8;
$L__BB8_21:
	setp.eq.s32 	%p19, %r116, 0;
	@%p19 bra 	$L__BB8_27;
	and.b32  	%r119, %r128, 3;
	setp.lt.u32 	%p20, %r116, 4;
	@%p20 bra 	$L__BB8_24;
	mad.lo.s32 	%r170, %r212, %r130, %r1;
	mul.wide.u32 	%rd118, %r170, 4;
	add.s64 	%rd119, %rd2, %rd118;
	ld.global.f32 	%f126, [%rd119];
	add.f32 	%f127, %f151, %f126;
	add.s32 	%r171, %r170, %r130;
	mul.wide.u32 	%rd120, %r171, 4;
	add.s64 	%rd121, %rd2, %rd120;
	ld.global.f32 	%f128, [%rd121];
	add.f32 	%f129, %f127, %f128;
	add.s32 	%r172, %r171, %r130;
	mul.wide.u32 	%rd122, %r172, 4;
	add.s64 	%rd123, %rd2, %rd122;
	ld.global.f32 	%f130, [%rd123];
	add.f32 	%f131, %f129, %f130;
	add.s32 	%r173, %r172, %r130;
	mul.wide.u32 	%rd124, %r173, 4;
	add.s64 	%rd125, %rd2, %rd124;
	ld.global.f32 	%f132, [%rd125];
	add.f32 	%f151, %f131, %f132;
	add.s32 	%r212, %r212, 4;
$L__BB8_24:
	setp.eq.s32 	%p21, %r119, 0;
	@%p21 bra 	$L__BB8_27;
	mad.lo.s32 	%r215, %r212, %r130, %r1;
	neg.s32 	%r214, %r119;
$L__BB8_26:
	.pragma "nounroll";
	mul.wide.u32 	%rd126, %r215, 4;
	add.s64 	%rd127, %rd2, %rd126;
	ld.global.f32 	%f133, [%rd127];
	add.f32 	%f151, %f151, %f133;
	add.s32 	%r215, %r215, %r130;
	add.s32 	%r214, %r214, 1;
	setp.ne.s32 	%p22, %r214, 0;
	@%p22 bra 	$L__BB8_26;
$L__BB8_27:
	ld.param.u64 	%rd132, [_Z16updateGradKernelPfS_S_S_jjj_param_1];
	cvta.to.global.u64 	%rd128, %rd132;
	mul.wide.u32 	%rd129, %r1, 4;
	add.s64 	%rd130, %rd128, %rd129;
	atom.global.add.f32 	%f134, [%rd130], %f151;
$L__BB8_28:
	ret;

}
	// .globl	_Z11dReLUKernelPfS_j
.visible .entry _Z11dReLUKernelPfS_j(
	.param .u64 .ptr .align 1 _Z11dReLUKernelPfS_j_param_0,
	.param .u64 .ptr .align 1 _Z11dReLUKernelPfS_j_param_1,
	.param .u32 _Z11dReLUKernelPfS_j_param_2
)
{
	.reg .pred 	%p<3>;
	.reg .b32 	%r<6>;
	.reg .b32 	%f<3>;
	.reg .b64 	%rd<8>;

	ld.param.u64 	%rd1, [_Z11dReLUKernelPfS_j_param_0];
	ld.param.u64 	%rd2, [_Z11dReLUKernelPfS_j_param_1];
	ld.param.u32 	%r2, [_Z11dReLUKernelPfS_j_param_2];
	mov.u32 	%r3, %tid.x;
	mov.u32 	%r4, %ctaid.x;
	mov.u32 	%r5, %ntid.x;
	mad.lo.s32 	%r1, %r4, %r5, %r3;
	setp.ge.u32 	%p1, %r1, %r2;
	@%p1 bra 	$L__BB9_2;
	cvta.to.global.u64 	%rd3, %rd1;
	cvta.to.global.u64 	%rd4, %rd2;
	mul.wide.s32 	%rd5, %r1, 4;
	add.s64 	%rd6, %rd3, %rd5;
	ld.global.f32 	%f1, [%rd6];
	setp.gt.f32 	%p2, %f1, 0f00000000;
	selp.f32 	%f2, 0f3F800000, 0f00000000, %p2;
	add.s64 	%rd7, %rd4, %rd5;
	st.global.f32 	[%rd7], %f2;
$L__BB9_2:
	ret;

}
	// .globl	_Z21elemWiseMulGradKernelPfS_j
.visible .entry _Z21elemWiseMulGradKernelPfS_j(
	.param .u64 .ptr .align 1 _Z21elemWiseMulGradKernelPfS_j_param_0,
	.param .u64 .ptr .align 1 _Z21elemWiseMulGradKernelPfS_j_param_1,
	.param .u32 _Z21elemWiseMulGradKernelPfS_j_param_2
)
{
	.reg .pred 	%p<2>;
	.reg .b32 	%r<6>;
	.reg .b32 	%f<4>;
	.reg .b64 	%rd<8>;

	ld.param.u64 	%rd1, [_Z21elemWiseMulGradKernelPfS_j_param_0];
	ld.param.u64 	%rd2, [_Z21elemWiseMulGradKernelPfS_j_param_1];
	ld.param.u32 	%r2, [_Z21elemWiseMulGradKernelPfS_j_param_2];
	mov.u32 	%r3, %tid.x;
	mov.u32 	%r4, %ctaid.x;
	mov.u32 	%r5, %ntid.x;
	mad.lo.s32 	%r1, %r4, %r5, %r3;
	setp.ge.u32 	%p1, %r1, %r2;
	@%p1 bra 	$L__BB10_2;
	cvta.to.global.u64 	%rd3, %rd2;
	cvta.to.global.u64 	%rd4, %rd1;
	mul.wide.s32 	%rd5, %r1, 4;
	add.s64 	%rd6, %rd3, %rd5;
	ld.global.f32 	%f1, [%rd6];
	add.s64 	%rd7, %rd4, %rd5;
	ld.global.f32 	%f2, [%rd7];
	mul.f32 	%f3, %f1, %f2;
	st.global.f32 	[%rd7], %f3;
$L__BB10_2:
	ret;

}
	// .globl	_Z16updataParaKernelPfS_j
.visible .entry _Z16updataParaKernelPfS_j(
	.param .u64 .ptr .align 1 _Z16updataParaKernelPfS_j_param_0,
	.param .u64 .ptr .align 1 _Z16updataParaKernelPfS_j_param_1,
	.param .u32 _Z16updataParaKernelPfS_j_param_2
)
{
	.reg .pred 	%p<2>;
	.reg .b32 	%r<6>;
	.reg .b32 	%f<4>;
	.reg .b64 	%rd<8>;
	.reg .b64 	%fd<4>;

	ld.param.u64 	%rd1, [_Z16updataParaKernelPfS_j_param_0];
	ld.param.u64 	%rd2, [_Z16updataParaKernelPfS_j_param_1];
	ld.param.u32 	%r2, [_Z16updataParaKernelPfS_j_param_2];
	mov.u32 	%r3, %tid.x;
	mov.u32 	%r4, %ctaid.x;
	mov.u32 	%r5, %ntid.x;
	mad.lo.s32 	%r1, %r4, %r5, %r3;
	setp.ge.u32 	%p1, %r1, %r2;
	@%p1 bra 	$L__BB11_2;
	cvta.to.global.u64 	%rd3, %rd2;
	cvta.to.global.u64 	%rd4, %rd1;
	mul.wide.s32 	%rd5, %r1, 4;
	add.s64 	%rd6, %rd3, %rd5;
	ld.global.f32 	%f1, [%rd6];
	cvt.f64.f32 	%fd1, %f1;
	add.s64 	%rd7, %rd4, %rd5;
	ld.global.f32 	%f2, [%rd7];
	cvt.f64.f32 	%fd2, %f2;
	fma.rn.f64 	%fd3, %fd1, 0dBF50624DD2F1A9FC, %fd2;
	cvt.rn.f32.f64 	%f3, %fd3;
	st.global.f32 	[%rd7], %f3;
$L__BB11_2:
	ret;

}


// ===== COMPILED SASS (sm_100) =====

	.target	sm_100

	.elftype	@"ET_EXEC"


//--------------------- .note.nv.tkinfo           --------------------------
	.section	.note.nv.tkinfo,"",@"SHT_NOTE"
	.sectionflags	@"SHF_NOTE_NV_TKINFO"
	.tkinfo
        /*0018*/ 	.word	0x00000002
        /*0030*/ 	.string	""
        /*0030*/ 	.string	"ptxas"
        /*0030*/ 	.string	"Cuda compilation tools, release 13.0, V13.0.88"
        /*0030*/ 	.string	"Build cuda_13.0.r13.0/compiler.36424714_0"
        /*0030*/ 	.string	"-arch sm_100 -m 64 "



//--------------------- .note.nv.cuinfo           --------------------------
	.section	.note.nv.cuinfo,"",@"SHT_NOTE"
	.sectionflags	@"SHF_NOTE_NV_CUINFO"
        /*0018*/ 	.short	0x0002
        /*001a*/ 	.short	0x0064
        /*001c*/ 	.short	0x0082
	.zero		2


//--------------------- .nv.info                  --------------------------
	.section	.nv.info,"",@"SHT_CUDA_INFO"
	.align	4


	//----- nvinfo : EIATTR_REGCOUNT
	.align		4
        /*0000*/ 	.byte	0x04, 0x2f
        /*0002*/ 	.short	(.L_1 - .L_0)
	.align		4
.L_0:
        /*0004*/ 	.word	index@(_Z14matmulABKernelPfS_S_jjj)
        /*0008*/ 	.word	0x00000020


	//----- nvinfo : EIATTR_FRAME_SIZE
	.align		4
.L_1:
        /*000c*/ 	.byte	0x04, 0x11
        /*000e*/ 	.short	(.L_3 - .L_2)
	.align		4
.L_2:
        /*0010*/ 	.word	index@(_Z14matmulABKernelPfS_S_jjj)
        /*0014*/ 	.word	0x00000000


	//----- nvinfo : EIATTR_REGCOUNT
	.align		4
.L_3:
        /*0018*/ 	.byte	0x04, 0x2f
        /*001a*/ 	.short	(.L_5 - .L_4)
	.align		4
.L_4:
        /*001c*/ 	.word	index@(_Z15matmulABTKernelPfS_S_jjj)
        /*0020*/ 	.word	0x00000020


	//----- nvinfo : EIATTR_FRAME_SIZE
	.align		4
.L_5:
        /*0024*/ 	.byte	0x04, 0x11
        /*0026*/ 	.short	(.L_7 - .L_6)
	.align		4
.L_6:
        /*0028*/ 	.word	index@(_Z15matmulABTKernelPfS_S_jjj)
        /*002c*/ 	.word	0x00000000


	//----- nvinfo : EIATTR_REGCOUNT
	.align		4
.L_7:
        /*0030*/ 	.byte	0x04, 0x2f
        /*0032*/ 	.short	(.L_9 - .L_8)
	.align		4
.L_8:
        /*0034*/ 	.word	index@(_Z15matmulATBKernelPfS_S_jjj)
        /*0038*/ 	.word	0x00000028


	//----- nvinfo : EIATTR_FRAME_SIZE
	.align		4
.L_9:
        /*003c*/ 	.byte	0x04, 0x11
        /*003e*/ 	.short	(.L_11 - .L_10)
	.align		4
.L_10:
        /*0040*/ 	.word	index@(_Z15matmulATBKernelPfS_S_jjj)
        /*0044*/ 	.word	0x00000000


	//----- nvinfo : EIATTR_REGCOUNT
	.align		4
.L_11:
        /*0048*/ 	.byte	0x04, 0x2f
        /*004a*/ 	.short	(.L_13 - .L_12)
	.align		4
.L_12:
        /*004c*/ 	.word	index@(_Z10reluKernelPfj)
        /*0050*/ 	.word	0x00000008


	//----- nvinfo : EIATTR_FRAME_SIZE
	.align		4
.L_13:
        /*0054*/ 	.byte	0x04, 0x11
        /*0056*/ 	.short	(.L_15 - .L_14)
	.align		4
.L_14:
        /*0058*/ 	.word	index@(_Z10reluKernelPfj)
        /*005c*/ 	.word	0x00000000


	//----- nvinfo : EIATTR_REGCOUNT
	.align		4
.L_15:
        /*0060*/ 	.byte	0x04, 0x2f
        /*0062*/ 	.short	(.L_17 - .L_16)
	.align		4
.L_16:
        /*0064*/ 	.word	index@(_Z13biasAddKernelPfS_jj)
        /*0068*/ 	.word	0x0000000e


	//----- nvinfo : EIATTR_FRAME_SIZE
	.align		4
.L_17:
        /*006c*/ 	.byte	0x04, 0x11
        /*006e*/ 	.short	(.L_19 - .L_18)
	.align		4
.L_18:
        /*0070*/ 	.word	index@(_Z13biasAddKernelPfS_jj)
        /*0074*/ 	.word	0x00000000


	//----- nvinfo : EIATTR_REGCOUNT
	.align		4
.L_19:
        /*0078*/ 	.byte	0x04, 0x2f
        /*007a*/ 	.short	(.L_21 - .L_20)
	.align		4
.L_20:
        /*007c*/ 	.word	index@(_Z17safeSoftMaxKernelPfjj)
        /*0080*/ 	.word	0x00000020


	//----- nvinfo : EIATTR_FRAME_SIZE
	.align		4
.L_21:
        /*0084*/ 	.byte	0x04, 0x11
        /*0086*/ 	.short	(.L_23 - .L_22)
	.align		4
.L_22:
        /*0088*/ 	.word	index@($__internal_0_$__cuda_sm3x_div_rn_noftz_f32_slowpath)
        /*008c*/ 	.word	0x00000000


	//----- nvinfo : EIATTR_FRAME_SIZE
	.align		4
.L_23:
        /*0090*/ 	.byte	0x04, 0x11
        /*0092*/ 	.short	(.L_25 - .L_24)
	.align		4
.L_24:
        /*0094*/ 	.word	index@(_Z17safeSoftMaxKernelPfjj)
        /*0098*/ 	.word	0x00000000


	//----- nvinfo : EIATTR_REGCOUNT
	.align		4
.L_25:
        /*009c*/ 	.byte	0x04, 0x2f
        /*009e*/ 	.short	(.L_27 - .L_26)
	.align		4
.L_26:
        /*00a0*/ 	.word	index@(_Z14zeroGradKernelPfj)
        /*00a4*/ 	.word	0x00000008


	//----- nvinfo : EIATTR_FRAME_SIZE
	.align		4
.L_27:
        /*00a8*/ 	.byte	0x04, 0x11
        /*00aa*/ 	.short	(.L_29 - .L_28)
	.align		4
.L_28:
        /*00ac*/ 	.word	index@(_Z14zeroGradKernelPfj)
        /*00b0*/ 	.word	0x00000000


	//----- nvinfo : EIATTR_REGCOUNT
	.align		4
.L_29:
        /*00b4*/ 	.byte	0x04, 0x2f
        /*00b6*/ 	.short	(.L_31 - .L_30)
	.align		4
.L_30:
        /*00b8*/ 	.word	index@(_Z23computeOutputGradKernelPfS_Pjj)
        /*00bc*/ 	.word	0x0000001c


	//----- nvinfo : EIATTR_FRAME_SIZE
	.align		4
.L_31:
        /*00c0*/ 	.byte	0x04, 0x11
        /*00c2*/ 	.short	(.L_33 - .L_32)
	.align		4
.L_32:
        /*00c4*/ 	.word	index@(_Z23computeOutputGradKernelPfS_Pjj)
        /*00c8*/ 	.word	0x00000000


	//----- nvinfo : EIATTR_REGCOUNT
	.align		4
.L_33:
        /*00cc*/ 	.byte	0x04, 0x2f
        /*00ce*/ 	.short	(.L_35 - .L_34)
	.align		4
.L_34:
        /*00d0*/ 	.word	index@(_Z16updateGradKernelPfS_S_S_jjj)
        /*00d4*/ 	.word	0x00000020


	//----- nvinfo : EIATTR_FRAME_SIZE
	.align		4
.L_35:
        /*00d8*/ 	.byte	0x04, 0x11
        /*00da*/ 	.short	(.L_37 - .L_36)
	.align		4
.L_36:
        /*00dc*/ 	.word	index@(_Z16updateGradKernelPfS_S_S_jjj)
        /*00e0*/ 	.word	0x00000000


	//----- nvinfo : EIATTR_REGCOUNT
	.align		4
.L_37:
        /*00e4*/ 	.byte	0x04, 0x2f
        /*00e6*/ 	.short	(.L_39 - .L_38)
	.align		4
.L_38:
        /*00e8*/ 	.word	index@(_Z11dReLUKernelPfS_j)
        /*00ec*/ 	.word	0x0000000a


	//----- nvinfo : EIATTR_FRAME_SIZE
	.align		4
.L_39:
        /*00f0*/ 	.byte	0x04, 0x11
        /*00f2*/ 	.short	(.L_41 - .L_40)
	.align		4
.L_40:
        /*00f4*/ 	.word	index@(_Z11dReLUKernelPfS_j)
        /*00f8*/ 	.word	0x00000000


	//----- nvinfo : EIATTR_REGCOUNT
	.align		4
.L_41:
        /*00fc*/ 	.byte	0x04, 0x2f
        /*00fe*/ 	.short	(.L_43 - .L_42)
	.align		4
.L_42:
        /*0100*/ 	.word	index@(_Z21elemWiseMulGradKernelPfS_j)
        /*0104*/ 	.word	0x0000000a


	//----- nvinfo : EIATTR_FRAME_SIZE
	.align		4
.L_43:
        /*0108*/ 	.byte	0x04, 0x11
        /*010a*/ 	.short	(.L_45 - .L_44)
	.align		4
.L_44:
        /*010c*/ 	.word	index@(_Z21elemWiseMulGradKernelPfS_j)
        /*0110*/ 	.word	0x00000000


	//----- nvinfo : EIATTR_REGCOUNT
	.align		4
.L_45:
        /*0114*/ 	.byte	0x04, 0x2f
        /*0116*/ 	.short	(.L_47 - .L_46)
	.align		4
.L_46:
        /*0118*/ 	.word	index@(_Z16updataParaKernelPfS_j)
        /*011c*/ 	.word	0x0000000c


	//----- nvinfo : EIATTR_FRAME_SIZE
	.align		4
.L_47:
        /*0120*/ 	.byte	0x04, 0x11
        /*0122*/ 	.short	(.L_49 - .L_48)
	.align		4
.L_48:
        /*0124*/ 	.word	index@(_Z16updataParaKernelPfS_j)
        /*0128*/ 	.word	0x00000000


	//----- nvinfo : EIATTR_MIN_STACK_SIZE
	.align		4
.L_49:
        /*012c*/ 	.byte	0x04, 0x12
        /*012e*/ 	.short	(.L_51 - .L_50)
	.align		4
.L_50:
        /*0130*/ 	.word	index@(_Z16updataParaKernelPfS_j)
        /*0134*/ 	.word	0x00000000


	//----- nvinfo : EIATTR_MIN_STACK_SIZE
	.align		4
.L_51:
        /*0138*/ 	.byte	0x04, 0x12
        /*013a*/ 	.short	(.L_53 - .L_52)
	.align		4
.L_52:
        /*013c*/ 	.word	index@(_Z21elemWiseMulGradKernelPfS_j)
        /*0140*/ 	.word	0x00000000


	//----- nvinfo : EIATTR_MIN_STACK_SIZE
	.align		4
.L_53:
        /*0144*/ 	.byte	0x04, 0x12
        /*0146*/ 	.short	(.L_55 - .L_54)
	.align		4
.L_54:
        /*0148*/ 	.word	index@(_Z11dReLUKernelPfS_j)
        /*014c*/ 	.word	0x00000000


	//----- nvinfo : EIATTR_MIN_STACK_SIZE
	.align		4
.L_55:
        /*0150*/ 	.byte	0x04, 0x12
        /*0152*/ 	.short	(.L_57 - .L_56)
	.align		4
.L_56:
        /*0154*/ 	.word	index@(_Z16updateGradKernelPfS_S_S_jjj)
        /*0158*/ 	.word	0x00000000


	//----- nvinfo : EIATTR_MIN_STACK_SIZE
	.align		4
.L_57:
        /*015c*/ 	.byte	0x04, 0x12
        /*015e*/ 	.short	(.L_59 - .L_58)
	.align		4
.L_58:
        /*0160*/ 	.word	index@(_Z23computeOutputGradKernelPfS_Pjj)
        /*0164*/ 	.word	0x00000000


	//----- nvinfo : EIATTR_MIN_STACK_SIZE
	.align		4
.L_59:
        /*0168*/ 	.byte	0x04, 0x12
        /*016a*/ 	.short	(.L_61 - .L_60)
	.align		4
.L_60:
        /*016c*/ 	.word	index@(_Z14zeroGradKernelPfj)
        /*0170*/ 	.word	0x00000000


	//----- nvinfo : EIATTR_MIN_STACK_SIZE
	.align		4
.L_61:
        /*0174*/ 	.byte	0x04, 0x12
        /*0176*/ 	.short	(.L_63 - .L_62)
	.align		4
.L_62:
        /*0178*/ 	.word	index@(_Z17safeSoftMaxKernelPfjj)
        /*017c*/ 	.word	0x00000000


	//----- nvinfo : EIATTR_MIN_STACK_SIZE
	.align		4
.L_63:
        /*0180*/ 	.byte	0x04, 0x12
        /*0182*/ 	.short	(.L_65 - .L_64)
	.align		4
.L_64:
        /*0184*/ 	.word	index@(_Z13biasAddKernelPfS_jj)
        /*0188*/ 	.word	0x00000000


	//----- nvinfo : EIATTR_MIN_STACK_SIZE
	.align		4
.L_65:
        /*018c*/ 	.byte	0x04, 0x12
        /*018e*/ 	.short	(.L_67 - .L_66)
	.align		4
.L_66:
        /*0190*/ 	.word	index@(_Z10reluKernelPfj)
        /*0194*/ 	.word	0x00000000


	//----- nvinfo : EIATTR_MIN_STACK_SIZE
	.align		4
.L_67:
        /*0198*/ 	.byte	0x04, 0x12
        /*019a*/ 	.short	(.L_69 - .L_68)
	.align		4
.L_68:
        /*019c*/ 	.word	index@(_Z15matmulATBKernelPfS_S_jjj)
        /*01a0*/ 	.word	0x00000000


	//----- nvinfo : EIATTR_MIN_STACK_SIZE
	.align		4
.L_69:
        /*01a4*/ 	.byte	0x04, 0x12
        /*01a6*/ 	.short	(.L_71 - .L_70)
	.align		4
.L_70:
        /*01a8*/ 	.word	index@(_Z15matmulABTKernelPfS_S_jjj)
        /*01ac*/ 	.word	0x00000000


	//----- nvinfo : EIATTR_MIN_STACK_SIZE
	.align		4
.L_71:
        /*01b0*/ 	.byte	0x04, 0x12
        /*01b2*/ 	.short	(.L_73 - .L_72)
	.align		4
.L_72:
        /*01b4*/ 	.word	index@(_Z14matmulABKernelPfS_S_jjj)
        /*01b8*/ 	.word	0x00000000
.L_73:


//--------------------- .nv.compat                --------------------------
	.section	.nv.compat,"",@"SHT_CUDA_COMPAT_INFO"
	.align	4
        /*0000*/ 	.byte	0x02, 0x09, 0x00, 0x00, 0x02, 0x02, 0x01, 0x00, 0x02, 0x05, 0x05, 0x00, 0x03, 0x07, 0x01, 0x01
        /*0010*/ 	.byte	0x02, 0x03, 0x00, 0x00, 0x02, 0x06, 0x01, 0x00, 0x04, 0x0b, 0x08, 0x00, 0x01, 0x00, 0x00, 0x00
        /*0020*/ 	.byte	0x00, 0x00, 0x00, 0x00


//--------------------- .nv.info._Z16updataParaKernelPfS_j --------------------------
	.section	.nv.info._Z16updataParaKernelPfS_j,"",@"SHT_CUDA_INFO"
	.sectionflags	@""
	.align	4


	//----- nvinfo : EIATTR_CUDA_API_VERSION
	.align		4
        /*0000*/ 	.byte	0x04, 0x37
        /*0002*/ 	.short	(.L_75 - .L_74)
.L_74:
        /*0004*/ 	.word	0x00000082


	//----- nvinfo : EIATTR_KPARAM_INFO
	.align		4
.L_75:
        /*0008*/ 	.byte	0x04, 0x17
        /*000a*/ 	.short	(.L_77 - .L_76)
.L_76:
        /*000c*/ 	.word	0x00000000
        /*0010*/ 	.short	0x0002
        /*0012*/ 	.short	0x0010
        /*0014*/ 	.byte	0x00, 0xf0, 0x11, 0x00


	//----- nvinfo : EIATTR_KPARAM_INFO
	.align		4
.L_77:
        /*0018*/ 	.byte	0x04, 0x17
        /*001a*/ 	.short	(.L_79 - .L_78)
.L_78:
        /*001c*/ 	.word	0x00000000
        /*0020*/ 	.short	0x0001
        /*0022*/ 	.short	0x0008
        /*0024*/ 	.byte	0x00, 0xf5, 0x21, 0x00


	//----- nvinfo : EIATTR_KPARAM_INFO
	.align		4
.L_79:
        /*0028*/ 	.byte	0x04, 0x17
        /*002a*/ 	.short	(.L_81 - .L_80)
.L_80:
        /*002c*/ 	.word	0x00000000
        /*0030*/ 	.short	0x0000
        /*0032*/ 	.short	0x0000
        /*0034*/ 	.byte	0x00, 0xf5, 0x21, 0x00


	//----- nvinfo : EIATTR_SPARSE_MMA_MASK
	.align		4
.L_81:
        /*0038*/ 	.byte	0x03, 0x50
        /*003a*/ 	.short	0x0000


	//----- nvinfo : EIATTR_MAXREG_COUNT
	.align		4
        /*003c*/ 	.byte	0x03, 0x1b
        /*003e*/ 	.short	0x00ff


	//----- nvinfo : EIATTR_MERCURY_ISA_VERSION
	.align		4
        /*0040*/ 	.byte	0x03, 0x5f
        /*0042*/ 	.short	0x0101


	//----- nvinfo : EIATTR_VRC_CTA_INIT_COUNT
	.align		4
        /*0044*/ 	.byte	0x02, 0x4a
	.zero		1
	.zero		1


	//----- nvinfo : EIATTR_EXIT_INSTR_OFFSETS
	.align		4
        /*0048*/ 	.byte	0x04, 0x1c
        /*004a*/ 	.short	(.L_83 - .L_82)


	//   ....[0]....
.L_82:
        /*004c*/ 	.word	0x00000070


	//   ....[1]....
        /*0050*/ 	.word	0x00000160


	//----- nvinfo : EIATTR_CBANK_PARAM_SIZE
	.align		4
.L_83:
        /*0054*/ 	.byte	0x03, 0x19
        /*0056*/ 	.short	0x0014


	//----- nvinfo : EIATTR_PARAM_CBANK
	.align		4
        /*0058*/ 	.byte	0x04, 0x0a
        /*005a*/ 	.short	(.L_85 - .L_84)
	.align		4
.L_84:
        /*005c*/ 	.word	index@(.nv.constant0._Z16updataParaKernelPfS_j)
        /*0060*/ 	.short	0x0380
        /*0062*/ 	.short	0x0014


	//----- nvinfo : EIATTR_SW_WAR
	.align		4
.L_85:
        /*0064*/ 	.byte	0x04, 0x36
        /*0066*/ 	.short	(.L_87 - .L_86)
.L_86:
        /*0068*/ 	.word	0x00000008
.L_87:


//--------------------- .nv.info._Z21elemWiseMulGradKernelPfS_j --------------------------
	.section	.nv.info._Z21elemWiseMulGradKernelPfS_j,"",@"SHT_CUDA_INFO"
	.sectionflags	@""
	.align	4


	//----- nvinfo : EIATTR_CUDA_API_VERSION
	.align		4
        /*0000*/ 	.byte	0x04, 0x37
        /*0002*/ 	.short	(.L_89 - .L_88)
.L_88:
        /*0004*/ 	.word	0x00000082


	//----- nvinfo : EIATTR_KPARAM_INFO
	.align		4
.L_89:
        /*0008*/ 	.byte	0x04, 0x17
        /*000a*/ 	.short	(.L_91 - .L_90)
.L_90:
        /*000c*/ 	.word	0x00000000
        /*0010*/ 	.short	0x0002
        /*0012*/ 	.short	0x0010
        /*0014*/ 	.byte	0x00, 0xf0, 0x11, 0x00


	//----- nvinfo : EIATTR_KPARAM_INFO
	.align		4
.L_91:
        /*0018*/ 	.byte	0x04, 0x17
        /*001a*/ 	.short	(.L_93 - .L_92)
.L_92:
        /*001c*/ 	.word	0x00000000
        /*0020*/ 	.short	0x0001
        /*0022*/ 	.short	0x0008
        /*0024*/ 	.byte	0x00, 0xf5, 0x21, 0x00


	//----- nvinfo : EIATTR_KPARAM_INFO
	.align		4
.L_93:
        /*0028*/ 	.byte	0x04, 0x17
        /*002a*/ 	.short	(.L_95 - .L_94)
.L_94:
        /*002c*/ 	.word	0x00000000
        /*0030*/ 	.short	0x0000
        /*0032*/ 	.short	0x0000
        /*0034*/ 	.byte	0x00, 0xf5, 0x21, 0x00


	//----- nvinfo : EIATTR_SPARSE_MMA_MASK
	.align		4
.L_95:
        /*0038*/ 	.byte	0x03, 0x50
        /*003a*/ 	.short	0x0000


	//----- nvinfo : EIATTR_MAXREG_COUNT
	.align		4
        /*003c*/ 	.byte	0x03, 0x1b
        /*003e*/ 	.short	0x00ff


	//----- nvinfo : EIATTR_MERCURY_ISA_VERSION
	.align		4
        /*0040*/ 	.byte	0x03, 0x5f
        /*0042*/ 	.short	0x0101


	//----- nvinfo : EIATTR_VRC_CTA_INIT_COUNT
	.align		4
        /*0044*/ 	.byte	0x02, 0x4a
	.zero		1
	.zero		1


	//----- nvinfo : EIATTR_EXIT_INSTR_OFFSETS
	.align		4
        /*0048*/ 	.byte	0x04, 0x1c
        /*004a*/ 	.short	(.L_97 - .L_96)


	//   ....[0]....
.L_96:
        /*004c*/ 	.word	0x00000070


	//   ....[1]....
        /*0050*/ 	.word	0x00000110


	//----- nvinfo : EIATTR_CBANK_PARAM_SIZE
	.align		4
.L_97:
        /*0054*/ 	.byte	0x03, 0x19
        /*0056*/ 	.short	0x0014


	//----- nvinfo : EIATTR_PARAM_CBANK
	.align		4
        /*0058*/ 	.byte	0x04, 0x0a
        /*005a*/ 	.short	(.L_99 - .L_98)
	.align		4
.L_98:
        /*005c*/ 	.word	index@(.nv.constant0._Z21elemWiseMulGradKernelPfS_j)
        /*0060*/ 	.short	0x0380
        /*0062*/ 	.short	0x0014


	//----- nvinfo : EIATTR_SW_WAR
	.align		4
.L_99:
        /*0064*/ 	.byte	0x04, 0x36
        /*0066*/ 	.short	(.L_101 - .L_100)
.L_100:
        /*0068*/ 	.word	0x00000008
.L_101:


//--------------------- .nv.info._Z11dReLUKernelPfS_j --------------------------
	.section	.nv.info._Z11dReLUKernelPfS_j,"",@"SHT_CUDA_INFO"
	.sectionflags	@""
	.align	4


	//----- nvinfo : EIATTR_CUDA_API_VERSION
	.align		4
        /*0000*/ 	.byte	0x04, 0x37
        /*0002*/ 	.short	(.L_103 - .L_102)
.L_102:
        /*0004*/ 	.word	0x00000082


	//----- nvinfo : EIATTR_KPARAM_INFO
	.align		4
.L_103:
        /*0008*/ 	.byte	0x04, 0x17
        /*000a*/ 	.short	(.L_105 - .L_104)
.L_104:
        /*000c*/ 	.word	0x00000000
        /*0010*/ 	.short	0x0002
        /*0012*/ 	.short	0x0010
        /*0014*/ 	.byte	0x00, 0xf0, 0x11, 0x00


	//----- nvinfo : EIATTR_KPARAM_INFO
	.align		4
.L_105:
        /*0018*/ 	.byte	0x04, 0x17
        /*001a*/ 	.short	(.L_107 - .L_106)
.L_106:
        /*001c*/ 	.word	0x00000000
        /*0020*/ 	.short	0x0001
        /*0022*/ 	.short	0x0008
        /*0024*/ 	.byte	0x00, 0xf5, 0x21, 0x00


	//----- nvinfo : EIATTR_KPARAM_INFO
	.align		4
.L_107:
        /*0028*/ 	.byte	0x04, 0x17
        /*002a*/ 	.short	(.L_109 - .L_108)
.L_108:
        /*002c*/ 	.word	0x00000000
        /*0030*/ 	.short	0x0000
        /*0032*/ 	.short	0x0000
        /*0034*/ 	.byte	0x00, 0xf5, 0x21, 0x00


	//----- nvinfo : EIATTR_SPARSE_MMA_MASK
	.align		4
.L_109:
        /*0038*/ 	.byte	0x03, 0x50
        /*003a*/ 	.short	0x0000


	//----- nvinfo : EIATTR_MAXREG_COUNT
	.align		4
        /*003c*/ 	.byte	0x03, 0x1b
        /*003e*/ 	.short	0x00ff


	//----- nvinfo : EIATTR_MERCURY_ISA_VERSION
	.align		4
        /*0040*/ 	.byte	0x03, 0x5f
        /*0042*/ 	.short	0x0101


	//----- nvinfo : EIATTR_VRC_CTA_INIT_COUNT
	.align		4
        /*0044*/ 	.byte	0x02, 0x4a
	.zero		1
	.zero		1


	//----- nvinfo : EIATTR_EXIT_INSTR_OFFSETS
	.align		4
        /*0048*/ 	.byte	0x04, 0x1c
        /*004a*/ 	.short	(.L_111 - .L_110)


	//   ....[0]....
.L_110:
        /*004c*/ 	.word	0x00000070


	//   ....[1]....
        /*0050*/ 	.word	0x00000100


	//----- nvinfo : EIATTR_CBANK_PARAM_SIZE
	.align		4
.L_111:
        /*0054*/ 	.byte	0x03, 0x19
        /*0056*/ 	.short	0x0014


	//----- nvinfo : EIATTR_PARAM_CBANK
	.align		4
        /*0058*/ 	.byte	0x04, 0x0a
        /*005a*/ 	.short	(.L_113 - .L_112)
	.align		4
.L_112:
        /*005c*/ 	.word	index@(.nv.constant0._Z11dReLUKernelPfS_j)
        /*0060*/ 	.short	0x0380
        /*0062*/ 	.short	0x0014


	//----- nvinfo : EIATTR_SW_WAR
	.align		4
.L_113:
        /*0064*/ 	.byte	0x04, 0x36
        /*0066*/ 	.short	(.L_115 - .L_114)
.L_114:
        /*0068*/ 	.word	0x00000008
.L_115:


//--------------------- .nv.info._Z16updateGradKernelPfS_S_S_jjj --------------------------
	.section	.nv.info._Z16updateGradKernelPfS_S_S_jjj,"",@"SHT_CUDA_INFO"
	.sectionflags	@""
	.align	4


	//----- nvinfo : EIATTR_CUDA_API_VERSION
	.align		4
        /*0000*/ 	.byte	0x04, 0x37
        /*0002*/ 	.short	(.L_117 - .L_116)
.L_116:
        /*0004*/ 	.word	0x00000082


	//----- nvinfo : EIATTR_KPARAM_INFO
	.align		4
.L_117:
        /*0008*/ 	.byte	0x04, 0x17
        /*000a*/ 	.short	(.L_119 - .L_118)
.L_118:
        /*000c*/ 	.word	0x00000000
        /*0010*/ 	.short	0x0006
        /*0012*/ 	.short	0x0028
        /*0014*/ 	.byte	0x00, 0xf0, 0x11, 0x00


	//----- nvinfo : EIATTR_KPARAM_INFO
	.align		4
.L_119:
        /*0018*/ 	.byte	0x04, 0x17
        /*001a*/ 	.short	(.L_121 - .L_120)
.L_120:
        /*001c*/ 	.word	0x00000000
        /*0020*/ 	.short	0x0005
        /*0022*/ 	.short	0x0024
        /*0024*/ 	.byte	0x00, 0xf0, 0x11, 0x00


	//----- nvinfo : EIATTR_KPARAM_INFO
	.align		4
.L_121:
        /*0028*/ 	.byte	0x04, 0x17
        /*002a*/ 	.short	(.L_123 - .L_122)
.L_122:
        /*002c*/ 	.word	0x00000000
        /*0030*/ 	.short	0x0004
        /*0032*/ 	.short	0x0020
        /*0034*/ 	.byte	0x00, 0xf0, 0x11, 0x00


	//----- nvinfo : EIATTR_KPARAM_INFO
	.align		4
.L_123:
        /*0038*/ 	.byte	0x04, 0x17
        /*003a*/ 	.short	(.L_125 - .L_124)
.L_124:
        /*003c*/ 	.word	0x00000000
        /*0040*/ 	.short	0x0003
        /*0042*/ 	.short	0x0018
        /*0044*/ 	.byte	0x00, 0xf5, 0x21, 0x00


	//----- nvinfo : EIATTR_KPARAM_INFO
	.align		4
.L_125:
        /*0048*/ 	.byte	0x04, 0x17
        /*004a*/ 	.short	(.L_127 - .L_126)
.L_126:
        /*004c*/ 	.word	0x00000000
        /*0050*/ 	.short	0x0002
        /*0052*/ 	.short	0x0010
        /*0054*/ 	.byte	0x00, 0xf5, 0x21, 0x00


	//----- nvinfo : EIATTR_KPARAM_INFO
	.align		4
.L_127:
        /*0058*/ 	.byte	0x04, 0x17
        /*005a*/ 	.short	(.L_129 - .L_128)
.L_128:
        /*005c*/ 	.word	0x00000000
        /*0060*/ 	.short	0x0001
        /*0062*/ 	.short	0x0008
        /*0064*/ 	.byte	0x00, 0xf5, 0x21, 0x00


	//----- nvinfo : EIATTR_KPARAM_INFO
	.align		4
.L_129:
        /*0068*/ 	.byte	0x04, 0x17
        /*006a*/ 	.short	(.L_131 - .L_130)
.L_130:
        /*006c*/ 	.word	0x00000000
        /*0070*/ 	.short	0x0000
        /*0072*/ 	.short	0x0000
        /*0074*/ 	.byte	0x00, 0xf5, 0x21, 0x00


	//----- nvinfo : EIATTR_SPARSE_MMA_MASK
	.align		4
.L_131:
        /*0078*/ 	.byte	0x03, 0x50
        /*007a*/ 	.short	0x0000


	//----- nvinfo : EIATTR_MAXREG_COUNT
	.align		4
        /*007c*/ 	.byte	0x03, 0x1b
        /*007e*/ 	.short	0x00ff


	//----- nvinfo : EIATTR_MERCURY_ISA_VERSION
	.align		4
        /*0080*/ 	.byte	0x03, 0x5f
        /*0082*/ 	.short	0x0101


	//----- nvinfo : EIATTR_VRC_CTA_INIT_COUNT
	.align		4
        /*0084*/ 	.byte	0x02, 0x4a
	.zero		1
	.zero		1


	//----- nvinfo : EIATTR_EXIT_INSTR_OFFSETS
	.align		4
        /*0088*/ 	.byte	0x04, 0x1c
        /*008a*/ 	.short	(.L_133 - .L_132)


	//   ....[0]....
.L_132:
        /*008c*/ 	.word	0x000000c0


	//   ....[1]....
        /*0090*/ 	.word	0x00000d80


	//   ....[2]....
        /*0094*/ 	.word	0x00001bf0


	//----- nvinfo : EIATTR_CBANK_PARAM_SIZE
	.align		4
.L_133:
        /*0098*/ 	.byte	0x03, 0x19
        /*009a*/ 	.short	0x002c


	//----- nvinfo : EIATTR_PARAM_CBANK
	.align		4
        /*009c*/ 	.byte	0x04, 0x0a
        /*009e*/ 	.short	(.L_135 - .L_134)
	.align		4
.L_134:
        /*00a0*/ 	.word	index@(.nv.constant0._Z16updateGradKernelPfS_S_S_jjj)
        /*00a4*/ 	.short	0x0380
        /*00a6*/ 	.short	0x002c


	//----- nvinfo : EIATTR_SW_WAR
	.align		4
.L_135:
        /*00a8*/ 	.byte	0x04, 0x36
        /*00aa*/ 	.short	(.L_137 - .L_136)
.L_136:
        /*00ac*/ 	.word	0x00000008
.L_137:


//--------------------- .nv.info._Z23computeOutputGradKernelPfS_Pjj --------------------------
	.section	.nv.info._Z23computeOutputGradKernelPfS_Pjj,"",@"SHT_CUDA_INFO"
	.sectionflags	@""
	.align	4


	//----- nvinfo : EIATTR_CUDA_API_VERSION
	.align		4
        /*0000*/ 	.byte	0x04, 0x37
        /*0002*/ 	.short	(.L_139 - .L_138)
.L_138:
        /*0004*/ 	.word	0x00000082


	//----- nvinfo : EIATTR_KPARAM_INFO
	.align		4
.L_139:
        /*0008*/ 	.byte	0x04, 0x17
        /*000a*/ 	.short	(.L_141 - .L_140)
.L_140:
        /*000c*/ 	.word	0x00000000
        /*0010*/ 	.short	0x0003
        /*0012*/ 	.short	0x0018
        /*0014*/ 	.byte	0x00, 0xf0, 0x11, 0x00


	//----- nvinfo : EIATTR_KPARAM_INFO
	.align		4
.L_141:
        /*0018*/ 	.byte	0x04, 0x17
        /*001a*/ 	.short	(.L_143 - .L_142)
.L_142:
        /*001c*/ 	.word	0x00000000
        /*0020*/ 	.short	0x0002
        /*0022*/ 	.short	0x0010
        /*0024*/ 	.byte	0x00, 0xf5, 0x21, 0x00


	//----- nvinfo : EIATTR_KPARAM_INFO
	.align		4
.L_143:
        /*0028*/ 	.byte	0x04, 0x17
        /*002a*/ 	.short	(.L_145 - .L_144)
.L_144:
        /*002c*/ 	.word	0x00000000
        /*0030*/ 	.short	0x0001
        /*0032*/ 	.short	0x0008
        /*0034*/ 	.byte	0x00, 0xf5, 0x21, 0x00


	//----- nvinfo : EIATTR_KPARAM_INFO
	.align		4
.L_145:
        /*0038*/ 	.byte	0x04, 0x17
        /*003a*/ 	.short	(.L_147 - .L_146)
.L_146:
        /*003c*/ 	.word	0x00000000
        /*0040*/ 	.short	0x0000
        /*0042*/ 	.short	0x0000
        /*0044*/ 	.byte	0x00, 0xf5, 0x21, 0x00


	//----- nvinfo : EIATTR_SPARSE_MMA_MASK
	.align		4
.L_147:
        /*0048*/ 	.byte	0x03, 0x50
        /*004a*/ 	.short	0x0000


	//----- nvinfo : EIATTR_MAXREG_COUNT
	.align		4
        /*004c*/ 	.byte	0x03, 0x1b
        /*004e*/ 	.short	0x00ff


	//----- nvinfo : EIATTR_MERCURY_ISA_VERSION
	.align		4
        /*0050*/ 	.byte	0x03, 0x5f
        /*0052*/ 	.short	0x0101


	//----- nvinfo : EIATTR_VRC_CTA_INIT_COUNT
	.align		4
        /*0054*/ 	.byte	0x02, 0x4a
	.zero		1
	.zero		1


	//----- nvinfo : EIATTR_EXIT_INSTR_OFFSETS
	.align		4
        /*0058*/ 	.byte	0x04, 0x1c
        /*005a*/ 	.short	(.L_149 - .L_148)


	//   ....[0]....
.L_148:
        /*005c*/ 	.word	0x00000070


	//   ....[1]....
        /*0060*/ 	.word	0x000002a0


	//----- nvinfo : EIATTR_CBANK_PARAM_SIZE
	.align		4
.L_149:
        /*0064*/ 	.byte	0x03, 0x19
        /*0066*/ 	.short	0x001c


	//----- nvinfo : EIATTR_PARAM_CBANK
	.align		4
        /*0068*/ 	.byte	0x04, 0x0a
        /*006a*/ 	.short	(.L_151 - .L_150)
	.align		4
.L_150:
        /*006c*/ 	.word	index@(.nv.constant0._Z23computeOutputGradKernelPfS_Pjj)
        /*0070*/ 	.short	0x0380
        /*0072*/ 	.short	0x001c


	//----- nvinfo : EIATTR_SW_WAR
	.align		4
.L_151:
        /*0074*/ 	.byte	0x04, 0x36
        /*0076*/ 	.short	(.L_153 - .L_152)
.L_152:
        /*0078*/ 	.word	0x00000008
.L_153:


//--------------------- .nv.info._Z14zeroGradKernelPfj --------------------------
	.section	.nv.info._Z14zeroGradKernelPfj,"",@"SHT_CUDA_INFO"
	.sectionflags	@""
	.align	4


	//----- nvinfo : EIATTR_CUDA_API_VERSION
	.align		4
        /*0000*/ 	.byte	0x04, 0x37
        /*0002*/ 	.short	(.L_155 - .L_154)
.L_154:
        /*0004*/ 	.word	0x00000082


	//----- nvinfo : EIATTR_KPARAM_INFO
	.align		4
.L_155:
        /*0008*/ 	.byte	0x04, 0x17
        /*000a*/ 	.short	(.L_157 - .L_156)
.L_156:
        /*000c*/ 	.word	0x00000000
        /*0010*/ 	.short	0x0001
        /*0012*/ 	.short	0x0008
        /*0014*/ 	.byte	0x00, 0xf0, 0x11, 0x00


	//----- nvinfo : EIATTR_KPARAM_INFO
	.align		4
.L_157:
        /*0018*/ 	.byte	0x04, 0x17
        /*001a*/ 	.short	(.L_159 - .L_158)
.L_158:
        /*001c*/ 	.word	0x00000000
        /*0020*/ 	.short	0x0000
        /*0022*/ 	.short	0x0000
        /*0024*/ 	.byte	0x00, 0xf5, 0x21, 0x00


	//----- nvinfo : EIATTR_SPARSE_MMA_MASK
	.align		4
.L_159:
        /*0028*/ 	.byte	0x03, 0x50
        /*002a*/ 	.short	0x0000


	//----- nvinfo : EIATTR_MAXREG_COUNT
	.align		4
        /*002c*/ 	.byte	0x03, 0x1b
        /*002e*/ 	.short	0x00ff


	//----- nvinfo : EIATTR_MERCURY_ISA_VERSION
	.align		4
        /*0030*/ 	.byte	0x03, 0x5f
        /*0032*/ 	.short	0x0101


	//----- nvinfo : EIATTR_VRC_CTA_INIT_COUNT
	.align		4
        /*0034*/ 	.byte	0x02, 0x4a
	.zero		1
	.zero		1


	//----- nvinfo : EIATTR_EXIT_INSTR_OFFSETS
	.align		4
        /*0038*/ 	.byte	0x04, 0x1c
        /*003a*/ 	.short	(.L_161 - .L_160)


	//   ....[0]....
.L_160:
        /*003c*/ 	.word	0x00000070


	//   ....[1]....
        /*0040*/ 	.word	0x000000c0


	//----- nvinfo : EIATTR_CBANK_PARAM_SIZE
	.align		4
.L_161:
        /*0044*/ 	.byte	0x03, 0x19
        /*0046*/ 	.short	0x000c


	//----- nvinfo : EIATTR_PARAM_CBANK
	.align		4
        /*0048*/ 	.byte	0x04, 0x0a
        /*004a*/ 	.short	(.L_163 - .L_162)
	.align		4
.L_162:
        /*004c*/ 	.word	index@(.nv.constant0._Z14zeroGradKernelPfj)
        /*0050*/ 	.short	0x0380
        /*0052*/ 	.short	0x000c


	//----- nvinfo : EIATTR_SW_WAR
	.align		4
.L_163:
        /*0054*/ 	.byte	0x04, 0x36
        /*0056*/ 	.short	(.L_165 - .L_164)
.L_164:
        /*0058*/ 	.word	0x00000008
.L_165:


//--------------------- .nv.info._Z17safeSoftMaxKernelPfjj --------------------------
	.section	.nv.info._Z17safeSoftMaxKernelPfjj,"",@"SHT_CUDA_INFO"
	.sectionflags	@""
	.align	4


	//----- nvinfo : EIATTR_CUDA_API_VERSION
	.align		4
        /*0000*/ 	.byte	0x04, 0x37
        /*0002*/ 	.short	(.L_167 - .L_166)
.L_166:
        /*0004*/ 	.word	0x00000082


	//----- nvinfo : EIATTR_KPARAM_INFO
	.align		4
.L_167:
        /*0008*/ 	.byte	0x04, 0x17
        /*000a*/ 	.short	(.L_169 - .L_168)
.L_168:
        /*000c*/ 	.word	0x00000000
        /*0010*/ 	.short	0x0002
        /*0012*/ 	.short	0x000c
        /*0014*/ 	.byte	0x00, 0xf0, 0x11, 0x00


	//----- nvinfo : EIATTR_KPARAM_INFO
	.align		4
.L_169:
        /*0018*/ 	.byte	0x04, 0x17
        /*001a*/ 	.short	(.L_171 - .L_170)
.L_170:
        /*001c*/ 	.word	0x00000000
        /*0020*/ 	.short	0x0001
        /*0022*/ 	.short	0x0008
        /*0024*/ 	.byte	0x00, 0xf0, 0x11, 0x00


	//----- nvinfo : EIATTR_KPARAM_INFO
	.align		4
.L_171:
        /*0028*/ 	.byte	0x04, 0x17
        /*002a*/ 	.short	(.L_173 - .L_172)
.L_172:
        /*002c*/ 	.word	0x00000000
        /*0030*/ 	.short	0x0000
        /*0032*/ 	.short	0x0000
        /*0034*/ 	.byte	0x00, 0xf5, 0x21, 0x00


	//----- nvinfo : EIATTR_SPARSE_MMA_MASK
	.align		4
.L_173:
        /*0038*/ 	.byte	0x03, 0x50
        /*003a*/ 	.short	0x0000


	//----- nvinfo : EIATTR_MAXREG_COUNT
	.align		4
        /*003c*/ 	.byte	0x03, 0x1b
        /*003e*/ 	.short	0x00ff


	//----- nvinfo : EIATTR_MERCURY_ISA_VERSION
	.align		4
        /*0040*/ 	.byte	0x03, 0x5f
        /*0042*/ 	.short	0x0101


	//----- nvinfo : EIATTR_VRC_CTA_INIT_COUNT
	.align		4
        /*0044*/ 	.byte	0x02, 0x4a
	.zero		1
	.zero		1


	//----- nvinfo : EIATTR_EXIT_INSTR_OFFSETS
	.align		4
        /*0048*/ 	.byte	0x04, 0x1c
        /*004a*/ 	.short	(.L_175 - .L_174)


	//   ....[0]....
.L_174:
        /*004c*/ 	.word	0x00000040


	//   ....[1]....
        /*0050*/ 	.word	0x00001920


	//   ....[2]....
        /*0054*/ 	.word	0x00002ae0


	//   ....[3]....
        /*0058*/ 	.word	0x00003450


	//   ....[4]....
        /*005c*/ 	.word	0x00003940


	//   ....[5]....
        /*0060*/ 	.word	0x00003ac0


	//----- nvinfo : EIATTR_CRS_STACK_SIZE
	.align		4
.L_175:
        /*0064*/ 	.byte	0x04, 0x1e
        /*0066*/ 	.short	(.L_177 - .L_176)
.L_176:
        /*0068*/ 	.word	0x00000000


	//----- nvinfo : EIATTR_CBANK_PARAM_SIZE
	.align		4
.L_177:
        /*006c*/ 	.byte	0x03, 0x19
        /*006e*/ 	.short	0x0010


	//----- nvinfo : EIATTR_PARAM_CBANK
	.align		4
        /*0070*/ 	.byte	0x04, 0x0a
        /*0072*/ 	.short	(.L_179 - .L_178)
	.align		4
.L_178:
        /*0074*/ 	.word	index@(.nv.constant0._Z17safeSoftMaxKernelPfjj)
        /*0078*/ 	.short	0x0380
        /*007a*/ 	.short	0x0010


	//----- nvinfo : EIATTR_SW_WAR
	.align		4
.L_179:
        /*007c*/ 	.byte	0x04, 0x36
        /*007e*/ 	.short	(.L_181 - .L_180)
.L_180:
        /*0080*/ 	.word	0x00000008
.L_181:


//--------------------- .nv.info._Z13biasAddKernelPfS_jj --------------------------
	.section	.nv.info._Z13biasAddKernelPfS_jj,"",@"SHT_CUDA_INFO"
	.sectionflags	@""
	.align	4


	//----- nvinfo : EIATTR_CUDA_API_VERSION
	.align		4
        /*0000*/ 	.byte	0x04, 0x37
        /*0002*/ 	.short	(.L_183 - .L_182)
.L_182:
        /*0004*/ 	.word	0x00000082


	//----- nvinfo : EIATTR_KPARAM_INFO
	.align		4
.L_183:
        /*0008*/ 	.byte	0x04, 0x17
        /*000a*/ 	.short	(.L_185 - .L_184)
.L_184:
        /*000c*/ 	.word	0x00000000
        /*0010*/ 	.short	0x0003
        /*0012*/ 	.short	0x0014
        /*0014*/ 	.byte	0x00, 0xf0, 0x11, 0x00


	//----- nvinfo : EIATTR_KPARAM_INFO
	.align		4
.L_185:
        /*0018*/ 	.byte	0x04, 0x17
        /*001a*/ 	.short	(.L_187 - .L_186)
.L_186:
        /*001c*/ 	.word	0x00000000
        /*0020*/ 	.short	0x0002
        /*0022*/ 	.short	0x0010
        /*0024*/ 	.byte	0x00, 0xf0, 0x11, 0x00


	//----- nvinfo : EIATTR_KPARAM_INFO
	.align		4
.L_187:
        /*0028*/ 	.byte	0x04, 0x17
        /*002a*/ 	.short	(.L_189 - .L_188)
.L_188:
        /*002c*/ 	.word	0x00000000
        /*0030*/ 	.short	0x0001
        /*0032*/ 	.short	0x0008
        /*0034*/ 	.byte	0x00, 0xf5, 0x21, 0x00


	//----- nvinfo : EIATTR_KPARAM_INFO
	.align		4
.L_189:
        /*0038*/ 	.byte	0x04, 0x17
        /*003a*/ 	.short	(.L_191 - .L_190)
.L_190:
        /*003c*/ 	.word	0x00000000
        /*0040*/ 	.short	0x0000
        /*0042*/ 	.short	0x0000
        /*0044*/ 	.byte	0x00, 0xf5, 0x21, 0x00


	//----- nvinfo : EIATTR_SPARSE_MMA_MASK
	.align		4
.L_191:
        /*0048*/ 	.byte	0x03, 0x50
        /*004a*/ 	.short	0x0000


	//----- nvinfo : EIATTR_MAXREG_COUNT
	.align		4
        /*004c*/ 	.byte	0x03, 0x1b
        /*004e*/ 	.short	0x00ff


	//----- nvinfo : EIATTR_MERCURY_ISA_VERSION
	.align		4
        /*0050*/ 	.byte	0x03, 0x5f
        /*0052*/ 	.short	0x0101


	//----- nvinfo : EIATTR_VRC_CTA_INIT_COUNT
	.align		4
        /*0054*/ 	.byte	0x02, 0x4a
	.zero		1
	.zero		1


	//----- nvinfo : EIATTR_EXIT_INSTR_OFFSETS
	.align		4
        /*0058*/ 	.byte	0x04, 0x1c
        /*005a*/ 	.short	(.L_193 - .L_192)


	//   ....[0]....
.L_192:
        /*005c*/ 	.word	0x000001a0


	//   ....[1]....
        /*0060*/ 	.word	0x00000260


	//----- nvinfo : EIATTR_CBANK_PARAM_SIZE
	.align		4
.L_193:
        /*0064*/ 	.byte	0x03, 0x19
        /*0066*/ 	.short	0x0018


	//----- nvinfo : EIATTR_PARAM_CBANK
	.align		4
        /*0068*/ 	.byte	0x04, 0x0a
        /*006a*/ 	.short	(.L_195 - .L_194)
	.align		4
.L_194:
        /*006c*/ 	.word	index@(.nv.constant0._Z13biasAddKernelPfS_jj)
        /*0070*/ 	.short	0x0380
        /*0072*/ 	.short	0x0018


	//----- nvinfo : EIATTR_SW_WAR
	.align		4
.L_195:
        /*0074*/ 	.byte	0x04, 0x36
        /*0076*/ 	.short	(.L_197 - .L_196)
.L_196:
        /*0078*/ 	.word	0x00000008
.L_197:


//--------------------- .nv.info._Z10reluKernelPfj --------------------------
	.section	.nv.info._Z10reluKernelPfj,"",@"SHT_CUDA_INFO"
	.sectionflags	@""
	.align	4


	//----- nvinfo : EIATTR_CUDA_API_VERSION
	.align		4
        /*0000*/ 	.byte	0x04, 0x37
        /*0002*/ 	.short	(.L_199 - .L_198)
.L_198:
        /*0004*/ 	.word	0x00000082


	//----- nvinfo : EIATTR_KPARAM_INFO
	.align		4
.L_199:
        /*0008*/ 	.byte	0x04, 0x17
        /*000a*/ 	.short	(.L_201 - .L_200)
.L_200:
        /*000c*/ 	.word	0x00000000
        /*0010*/ 	.short	0x0001
        /*0012*/ 	.short	0x0008
        /*0014*/ 	.byte	0x00, 0xf0, 0x11, 0x00


	//----- nvinfo : EIATTR_KPARAM_INFO
	.align		4
.L_201:
        /*0018*/ 	.byte	0x04, 0x17
        /*001a*/ 	.short	(.L_203 - .L_202)
.L_202:
        /*001c*/ 	.word	0x00000000
        /*0020*/ 	.short	0x0000
        /*0022*/ 	.short	0x0000
        /*0024*/ 	.byte	0x00, 0xf5, 0x21, 0x00


	//----- nvinfo : EIATTR_SPARSE_MMA_MASK
	.align		4
.L_203:
        /*0028*/ 	.byte	0x03, 0x50
        /*002a*/ 	.short	0x0000


	//----- nvinfo : EIATTR_MAXREG_COUNT
	.align		4
        /*002c*/ 	.byte	0x03, 0x1b
        /*002e*/ 	.short	0x00ff


	//----- nvinfo : EIATTR_MERCURY_ISA_VERSION
	.align		4
        /*0030*/ 	.byte	0x03, 0x5f
        /*0032*/ 	.short	0x0101


	//----- nvinfo : EIATTR_VRC_CTA_INIT_COUNT
	.align		4
        /*0034*/ 	.byte	0x02, 0x4a
	.zero		1
	.zero		1


	//----- nvinfo : EIATTR_EXIT_INSTR_OFFSETS
	.align		4
        /*0038*/ 	.byte	0x04, 0x1c
        /*003a*/ 	.short	(.L_205 - .L_204)


	//   ....[0]....
.L_204:
        /*003c*/ 	.word	0x00000070


	//   ....[1]....
        /*0040*/ 	.word	0x000000e0


	//----- nvinfo : EIATTR_CBANK_PARAM_SIZE
	.align		4
.L_205:
        /*0044*/ 	.byte	0x03, 0x19
        /*0046*/ 	.short	0x000c


	//----- nvinfo : EIATTR_PARAM_CBANK
	.align		4
        /*0048*/ 	.byte	0x04, 0x0a
        /*004a*/ 	.short	(.L_207 - .L_206)
	.align		4
.L_206:
        /*004c*/ 	.word	index@(.nv.constant0._Z10reluKernelPfj)
        /*0050*/ 	.short	0x0380
        /*0052*/ 	.short	0x000c


	//----- nvinfo : EIATTR_SW_WAR
	.align		4
.L_207:
        /*0054*/ 	.byte	0x04, 0x36
        /*0056*/ 	.short	(.L_209 - .L_208)
.L_208:
        /*0058*/ 	.word	0x00000008
.L_209:


//--------------------- .nv.info._Z15matmulATBKernelPfS_S_jjj --------------------------
	.section	.nv.info._Z15matmulATBKernelPfS_S_jjj,"",@"SHT_CUDA_INFO"
	.sectionflags	@""
	.align	4


	//----- nvinfo : EIATTR_CUDA_API_VERSION
	.align		4
        /*0000*/ 	.byte	0x04, 0x37
        /*0002*/ 	.short	(.L_211 - .L_210)
.L_210:
        /*0004*/ 	.word	0x00000082


	//----- nvinfo : EIATTR_KPARAM_INFO
	.align		4
.L_211:
        /*0008*/ 	.byte	0x04, 0x17
        /*000a*/ 	.short	(.L_213 - .L_212)
.L_212:
        /*000c*/ 	.word	0x00000000
        /*0010*/ 	.short	0x0005
        /*0012*/ 	.short	0x0020
        /*0014*/ 	.byte	0x00, 0xf0, 0x11, 0x00


	//----- nvinfo : EIATTR_KPARAM_INFO
	.align		4
.L_213:
        /*0018*/ 	.byte	0x04, 0x17
        /*001a*/ 	.short	(.L_215 - .L_214)
.L_214:
        /*001c*/ 	.word	0x00000000
        /*0020*/ 	.short	0x0004
        /*0022*/ 	.short	0x001c
        /*0024*/ 	.byte	0x00, 0xf0, 0x11, 0x00


	//----- nvinfo : EIATTR_KPARAM_INFO
	.align		4
.L_215:
        /*0028*/ 	.byte	0x04, 0x17
        /*002a*/ 	.short	(.L_217 - .L_216)
.L_216:
        /*002c*/ 	.word	0x00000000
        /*0030*/ 	.short	0x0003
        /*0032*/ 	.short	0x0018
        /*0034*/ 	.byte	0x00, 0xf0, 0x11, 0x00


	//----- nvinfo : EIATTR_KPARAM_INFO
	.align		4
.L_217:
        /*0038*/ 	.byte	0x04, 0x17
        /*003a*/ 	.short	(.L_219 - .L_218)
.L_218:
        /*003c*/ 	.word	0x00000000
        /*0040*/ 	.short	0x0002
        /*0042*/ 	.short	0x0010
        /*0044*/ 	.byte	0x00, 0xf5, 0x21, 0x00


	//----- nvinfo : EIATTR_KPARAM_INFO
	.align		4
.L_219:
        /*0048*/ 	.byte	0x04, 0x17
        /*004a*/ 	.short	(.L_221 - .L_220)
.L_220:
        /*004c*/ 	.word	0x00000000
        /*0050*/ 	.short	0x0001
        /*0052*/ 	.short	0x0008
        /*0054*/ 	.byte	0x00, 0xf5, 0x21, 0x00


	//----- nvinfo : EIATTR_KPARAM_INFO
	.align		4
.L_221:
        /*0058*/ 	.byte	0x04, 0x17
        /*005a*/ 	.short	(.L_223 - .L_222)
.L_222:
        /*005c*/ 	.word	0x00000000
        /*0060*/ 	.short	0x0000
        /*0062*/ 	.short	0x0000
        /*0064*/ 	.byte	0x00, 0xf5, 0x21, 0x00


	//----- nvinfo : EIATTR_SPARSE_MMA_MASK
	.align		4
.L_223:
        /*0068*/ 	.byte	0x03, 0x50
        /*006a*/ 	.short	0x0000


	//----- nvinfo : EIATTR_MAXREG_COUNT
	.align		4
        /*006c*/ 	.byte	0x03, 0x1b
        /*006e*/ 	.short	0x00ff


	//----- nvinfo : EIATTR_MERCURY_ISA_VERSION
	.align		4
        /*0070*/ 	.byte	0x03, 0x5f
        /*0072*/ 	.short	0x0101


	//----- nvinfo : EIATTR_VRC_CTA_INIT_COUNT
	.align		4
        /*0074*/ 	.byte	0x02, 0x4a
	.zero		1
	.zero		1


	//----- nvinfo : EIATTR_EXIT_INSTR_OFFSETS
	.align		4
        /*0078*/ 	.byte	0x04, 0x1c
        /*007a*/ 	.short	(.L_225 - .L_224)


	//   ....[0]....
.L_224:
        /*007c*/ 	.word	0x000000e0


	//   ....[1]....
        /*0080*/ 	.word	0x00000af0


	//----- nvinfo : EIATTR_CBANK_PARAM_SIZE
	.align		4
.L_225:
        /*0084*/ 	.byte	0x03, 0x19
        /*0086*/ 	.short	0x0024


	//----- nvinfo : EIATTR_PARAM_CBANK
	.align		4
        /*0088*/ 	.byte	0x04, 0x0a
        /*008a*/ 	.short	(.L_227 - .L_226)
	.align		4
.L_226:
        /*008c*/ 	.word	index@(.nv.constant0._Z15matmulATBKernelPfS_S_jjj)
        /*0090*/ 	.short	0x0380
        /*0092*/ 	.short	0x0024


	//----- nvinfo : EIATTR_SW_WAR
	.align		4
.L_227:
        /*0094*/ 	.byte	0x04, 0x36
        /*0096*/ 	.short	(.L_229 - .L_228)
.L_228:
        /*0098*/ 	.word	0x00000008
.L_229:


//--------------------- .nv.info._Z15matmulABTKernelPfS_S_jjj --------------------------
	.section	.nv.info._Z15matmulABTKernelPfS_S_jjj,"",@"SHT_CUDA_INFO"
	.sectionflags	@""
	.align	4


	//----- nvinfo : EIATTR_CUDA_API_VERSION
	.align		4
        /*0000*/ 	.byte	0x04, 0x37
        /*0002*/ 	.short	(.L_231 - .L_230)
.L_230:
        /*0004*/ 	.word	0x00000082


	//----- nvinfo : EIATTR_KPARAM_INFO
	.align		4
.L_231:
        /*0008*/ 	.byte	0x04, 0x17
        /*000a*/ 	.short	(.L_233 - .L_232)
.L_232:
        /*000c*/ 	.word	0x00000000
        /*0010*/ 	.short	0x0005
        /*0012*/ 	.short	0x0020
        /*0014*/ 	.byte	0x00, 0xf0, 0x11, 0x00


	//----- nvinfo : EIATTR_KPARAM_INFO
	.align		4
.L_233:
        /*0018*/ 	.byte	0x04, 0x17
        /*001a*/ 	.short	(.L_235 - .L_234)
.L_234:
        /*001c*/ 	.word	0x00000000
        /*0020*/ 	.short	0x0004
        /*0022*/ 	.short	0x001c
        /*0024*/ 	.byte	0x00, 0xf0, 0x11, 0x00


	//----- nvinfo : EIATTR_KPARAM_INFO
	.align		4
.L_235:
        /*0028*/ 	.byte	0x04, 0x17
        /*002a*/ 	.short	(.L_237 - .L_236)
.L_236:
        /*002c*/ 	.word	0x00000000
        /*0030*/ 	.short	0x0003
        /*0032*/ 	.short	0x0018
        /*0034*/ 	.byte	0x00, 0xf0, 0x11, 0x00


	//----- nvinfo : EIATTR_KPARAM_INFO
	.align		4
.L_237:
        /*0038*/ 	.byte	0x04, 0x17
        /*003a*/ 	.short	(.L_239 - .L_238)
.L_238:
        /*003c*/ 	.word	0x00000000
        /*0040*/ 	.short	0x0002
        /*0042*/ 	.short	0x0010
        /*0044*/ 	.byte	0x00, 0xf5, 0x21, 0x00


	//----- nvinfo : EIATTR_KPARAM_INFO
	.align		4
.L_239:
        /*0048*/ 	.byte	0x04, 0x17
        /*004a*/ 	.short	(.L_241 - .L_240)
.L_240:
        /*004c*/ 	.word	0x00000000
        /*0050*/ 	.short	0x0001
        /*0052*/ 	.short	0x0008
        /*0054*/ 	.byte	0x00, 0xf5, 0x21, 0x00


	//----- nvinfo : EIATTR_KPARAM_INFO
	.align		4
.L_241:
        /*0058*/ 	.byte	0x04, 0x17
        /*005a*/ 	.short	(.L_243 - .L_242)
.L_242:
        /*005c*/ 	.word	0x00000000
        /*0060*/ 	.short	0x0000
        /*0062*/ 	.short	0x0000
        /*0064*/ 	.byte	0x00, 0xf5, 0x21, 0x00


	//----- nvinfo : EIATTR_SPARSE_MMA_MASK
	.align		4
.L_243:
        /*0068*/ 	.byte	0x03, 0x50
        /*006a*/ 	.short	0x0000


	//----- nvinfo : EIATTR_MAXREG_COUNT
	.align		4
        /*006c*/ 	.byte	0x03, 0x1b
        /*006e*/ 	.short	0x00ff


	//----- nvinfo : EIATTR_MERCURY_ISA_VERSION
	.align		4
        /*0070*/ 	.byte	0x03, 0x5f
        /*0072*/ 	.short	0x0101


	//----- nvinfo : EIATTR_VRC_CTA_INIT_COUNT
	.align		4
        /*0074*/ 	.byte	0x02, 0x4a
	.zero		1
	.zero		1


	//----- nvinfo : EIATTR_EXIT_INSTR_OFFSETS
	.align		4
        /*0078*/ 	.byte	0x04, 0x1c
        /*007a*/ 	.short	(.L_245 - .L_244)


	//   ....[0]....
.L_244:
        /*007c*/ 	.word	0x000000c0


	//   ....[1]....
        /*0080*/ 	.word	0x000010a0


	//----- nvinfo : EIATTR_CBANK_PARAM_SIZE
	.align		4
.L_245:
        /*0084*/ 	.byte	0x03, 0x19
        /*0086*/ 	.short	0x0024


	//----- nvinfo : EIATTR_PARAM_CBANK
	.align		4
        /*0088*/ 	.byte	0x04, 0x0a
        /*008a*/ 	.short	(.L_247 - .L_246)
	.align		4
.L_246:
        /*008c*/ 	.word	index@(.nv.constant0._Z15matmulABTKernelPfS_S_jjj)
        /*0090*/ 	.short	0x0380
        /*0092*/ 	.short	0x0024


	//----- nvinfo : EIATTR_SW_WAR
	.align		4
.L_247:
        /*0094*/ 	.byte	0x04, 0x36
        /*0096*/ 	.short	(.L_249 - .L_248)
.L_248:
        /*0098*/ 	.word	0x00000008
.L_249:


//--------------------- .nv.info._Z14matmulABKernelPfS_S_jjj --------------------------
	.section	.nv.info._Z14matmulABKernelPfS_S_jjj,"",@"SHT_CUDA_INFO"
	.sectionflags	@""
	.align	4


	//----- nvinfo : EIATTR_CUDA_API_VERSION
	.align		4
        /*0000*/ 	.byte	0x04, 0x37
        /*0002*/ 	.short	(.L_251 - .L_250)
.L_250:
        /*0004*/ 	.word	0x00000082


	//----- nvinfo : EIATTR_KPARAM_INFO
	.align		4
.L_251:
        /*0008*/ 	.byte	0x04, 0x17
        /*000a*/ 	.short	(.L_253 - .L_252)
.L_252:
        /*000c*/ 	.word	0x00000000
        /*0010*/ 	.short	0x0005
        /*0012*/ 	.short	0x0020
        /*0014*/ 	.byte	0x00, 0xf0, 0x11, 0x00


	//----- nvinfo : EIATTR_KPARAM_INFO
	.align		4
.L_253:
        /*0018*/ 	.byte	0x04, 0x17
        /*001a*/ 	.short	(.L_255 - .L_254)
.L_254:
        /*001c*/ 	.word	0x00000000
        /*0020*/ 	.short	0x0004
        /*0022*/ 	.short	0x001c
        /*0024*/ 	.byte	0x00, 0xf0, 0x11, 0x00


	//----- nvinfo : EIATTR_KPARAM_INFO
	.align		4
.L_255:
        /*0028*/ 	.byte	0x04, 0x17
        /*002a*/ 	.short	(.L_257 - .L_256)
.L_256:
        /*002c*/ 	.word	0x00000000
        /*0030*/ 	.short	0x0003
        /*0032*/ 	.short	0x0018
        /*0034*/ 	.byte	0x00, 0xf0, 0x11, 0x00


	//----- nvinfo : EIATTR_KPARAM_INFO
	.align		4
.L_257:
        /*0038*/ 	.byte	0x04, 0x17
        /*003a*/ 	.short	(.L_259 - .L_258)
.L_258:
        /*003c*/ 	.word	0x00000000
        /*0040*/ 	.short	0x0002
        /*0042*/ 	.short	0x0010
        /*0044*/ 	.byte	0x00, 0xf5, 0x21, 0x00


	//----- nvinfo : EIATTR_KPARAM_INFO
	.align		4
.L_259:
        /*0048*/ 	.byte	0x04, 0x17
        /*004a*/ 	.short	(.L_261 - .L_260)
.L_260:
        /*004c*/ 	.word	0x00000000
        /*0050*/ 	.short	0x0001
        /*0052*/ 	.short	0x0008
        /*0054*/ 	.byte	0x00, 0xf5, 0x21, 0x00


	//----- nvinfo : EIATTR_KPARAM_INFO
	.align		4
.L_261:
        /*0058*/ 	.byte	0x04, 0x17
        /*005a*/ 	.short	(.L_263 - .L_262)
.L_262:
        /*005c*/ 	.word	0x00000000
        /*0060*/ 	.short	0x0000
        /*0062*/ 	.short	0x0000
        /*0064*/ 	.byte	0x00, 0xf5, 0x21, 0x00


	//----- nvinfo : EIATTR_SPARSE_MMA_MASK
	.align		4
.L_263:
        /*0068*/ 	.byte	0x03, 0x50
        /*006a*/ 	.short	0x0000


	//----- nvinfo : EIATTR_MAXREG_COUNT
	.align		4
        /*006c*/ 	.byte	0x03, 0x1b
        /*006e*/ 	.short	0x00ff


	//----- nvinfo : EIATTR_MERCURY_ISA_VERSION
	.align		4
        /*0070*/ 	.byte	0x03, 0x5f
        /*0072*/ 	.short	0x0101


	//----- nvinfo : EIATTR_VRC_CTA_INIT_COUNT
	.align		4
        /*0074*/ 	.byte	0x02, 0x4a
	.zero		1
	.zero		1


	//----- nvinfo : EIATTR_EXIT_INSTR_OFFSETS
	.align		4
        /*0078*/ 	.byte	0x04, 0x1c
        /*007a*/ 	.short	(.L_265 - .L_264)


	//   ....[0]....
.L_264:
        /*007c*/ 	.word	0x000000d0


	//   ....[1]....
        /*0080*/ 	.word	0x00000a80


	//----- nvinfo : EIATTR_CBANK_PARAM_SIZE
	.align		4
.L_265:
        /*0084*/ 	.byte	0x03, 0x19
        /*0086*/ 	.short	0x0024


	//----- nvinfo : EIATTR_PARAM_CBANK
	.align		4
        /*0088*/ 	.byte	0x04, 0x0a
        /*008a*/ 	.short	(.L_267 - .L_266)
	.align		4
.L_266:
        /*008c*/ 	.word	index@(.nv.constant0._Z14matmulABKernelPfS_S_jjj)
        /*0090*/ 	.short	0x0380
        /*0092*/ 	.short	0x0024


	//----- nvinfo : EIATTR_SW_WAR
	.align		4
.L_267:
        /*0094*/ 	.byte	0x04, 0x36
        /*0096*/ 	.short	(.L_269 - .L_268)
.L_268:
        /*0098*/ 	.word	0x00000008
.L_269:


//--------------------- .nv.callgraph             --------------------------
	.section	.nv.callgraph,"",@"SHT_CUDA_CALLGRAPH"
	.align	4
	.sectionentsize	8
	.align		4
        /*0000*/ 	.word	0x00000000
	.align		4
        /*0004*/ 	.word	0xffffffff
	.align		4
        /*0008*/ 	.word	0x00000000
	.align		4
        /*000c*/ 	.word	0xfffffffe
	.align		4
        /*0010*/ 	.word	0x00000000
	.align		4
        /*0014*/ 	.word	0xfffffffd
	.align		4
        /*0018*/ 	.word	0x00000000
	.align		4
        /*001c*/ 	.word	0xfffffffc


//--------------------- .text._Z16updataParaKernelPfS_j --------------------------
	.section	.text._Z16updataParaKernelPfS_j,"ax",@progbits
	.align	128
        .global         _Z16updataParaKernelPfS_j
        .type           _Z16updataParaKernelPfS_j,@function
        .size           _Z16updataParaKernelPfS_j,(.L_x_90 - _Z16updataParaKernelPfS_j)
        .other          _Z16updataParaKernelPfS_j,@"STO_CUDA_ENTRY STV_DEFAULT"
_Z16updataParaKernelPfS_j:
.text._Z16updataParaKernelPfS_j:
[----:B------:R-:W-:Y:S01]  /*0000*/  LDC R1, c[0x0][0x37c] ;  /* 0x0000df00ff017b82 */ /* 0x000fe20000000800 */
[----:B------:R-:W0:Y:S07]  /*0010*/  S2R R5, SR_TID.X ;  /* 0x0000000000057919 */ /* 0x000e2e0000002100 */
[----:B------:R-:W0:Y:S01]  /*0020*/  S2UR UR4, SR_CTAID.X ;  /* 0x00000000000479c3 */ /* 0x000e220000002500 */
[----:B------:R-:W1:Y:S07]  /*0030*/  LDCU UR5, c[0x0][0x390] ;  /* 0x00007200ff0577ac */ /* 0x000e6e0008000800 */
[----:B------:R-:W0:Y:S02]  /*0040*/  LDC R0, c[0x0][0x360] ;  /* 0x0000d800ff007b82 */ /* 0x000e240000000800 */
[----:B0-----:R-:W-:-:S05]  /*0050*/  IMAD R5, R0, UR4, R5 ;  /* 0x0000000400057c24 */ /* 0x001fca000f8e0205 */
[----:B-1----:R-:W-:-:S13]  /*0060*/  ISETP.GE.U32.AND P0, PT, R5, UR5, PT ;  /* 0x0000000505007c0c */ /* 0x002fda000bf06070 */
[----:B------:R-:W-:Y:S05]  /*0070*/  @P0 EXIT ;  /* 0x000000000000094d */ /* 0x000fea0003800000 */
[----:B------:R-:W0:Y:S01]  /*0080*/  LDC.64 R2, c[0x0][0x388] ;  /* 0x0000e200ff027b82 */ /* 0x000e220000000a00 */
[----:B------:R-:W1:Y:S07]  /*0090*/  LDCU.64 UR4, c[0x0][0x358] ;  /* 0x00006b00ff0477ac */ /* 0x000e6e0008000a00 */
[----:B------:R-:W2:Y:S01]  /*00a0*/  LDC.64 R6, c[0x0][0x380] ;  /* 0x0000e000ff067b82 */ /* 0x000ea20000000a00 */
[----:B0-----:R-:W-:-:S06]  /*00b0*/  IMAD.WIDE R2, R5, 0x4, R2 ;  /* 0x0000000405027825 */ /* 0x001fcc00078e0202 */
[----:B-1----:R-:W3:Y:S01]  /*00c0*/  LDG.E R2, desc[UR4][R2.64] ;  /* 0x0000000402027981 */ /* 0x002ee2000c1e1900 */
[----:B--2---:R-:W-:-:S05]  /*00d0*/  IMAD.WIDE R6, R5, 0x4, R6 ;  /* 0x0000000405067825 */ /* 0x004fca00078e0206 */
[----:B------:R-:W2:Y:S01]  /*00e0*/  LDG.E R8, desc[UR4][R6.64] ;  /* 0x0000000406087981 */ /* 0x000ea2000c1e1900 */
[----:B------:R-:W-:Y:S01]  /*00f0*/  UMOV UR6, 0xd2f1a9fc ;  /* 0xd2f1a9fc00067882 */ /* 0x000fe20000000000 */
[----:B------:R-:W-:Y:S01]  /*0100*/  UMOV UR7, 0x3f50624d ;  /* 0x3f50624d00077882 */ /* 0x000fe20000000000 */
[----:B---3--:R-:W-:Y:S08]  /*0110*/  F2F.F64.F32 R4, R2 ;  /* 0x0000000200047310 */ /* 0x008ff00000201800 */
[----:B--2---:R-:W0:Y:S02]  /*0120*/  F2F.F64.F32 R8, R8 ;  /* 0x0000000800087310 */ /* 0x004e240000201800 */
[----:B0-----:R-:W-:-:S10]  /*0130*/  DFMA R4, R4, -UR6, R8 ;  /* 0x8000000604047c2b */ /* 0x001fd40008000008 */
[----:B------:R-:W0:Y:S02]  /*0140*/  F2F.F32.F64 R5, R4 ;  /* 0x0000000400057310 */ /* 0x000e240000301000 */
[----:B0-----:R-:W-:Y:S01]  /*0150*/  STG.E desc[UR4][R6.64], R5 ;  /* 0x0000000506007986 */ /* 0x001fe2000c101904 */
[----:B------:R-:W-:Y:S05]  /*0160*/  EXIT ;  /* 0x000000000000794d */ /* 0x000fea0003800000 */
.L_x_0:
[----:B------:R-:W-:-:S00]  /*0170*/  BRA `(.L_x_0) ;  /* 0xfffffffc00fc7947 */ /* 0x000fc0000383ffff */
[----:B------:R-:W-:-:S00]  /*0180*/  NOP ;  /* 0x0000000000007918 */ /* 0x000fc00000000000 */
[----:B------:R-:W-:-:S00]  /*0190*/  NOP ;  /* 0x0000000000007918 */ /* 0x000fc00000000000 */
[----:B------:R-:W-:-:S00]  /*01a0*/  NOP ;  /* 0x0000000000007918 */ /* 0x000fc00000000000 */
[----:B------:R-:W-:-:S00]  /*01b0*/  NOP ;  /* 0x0000000000007918 */ /* 0x000fc00000000000 */
[----:B------:R-:W-:-:S00]  /*01c0*/  NOP ;  /* 0x0000000000007918 */ /* 0x000fc00000000000 */
[----:B------:R-:W-:-:S00]  /*01d0*/  NOP ;  /* 0x0000000000007918 */ /* 0x000fc00000000000 */
[----:B------:R-:W-:-:S00]  /*01e0*/  NOP ;  /* 0x0000000000007918 */ /* 0x000fc00000000000 */
[----:B------:R-:W-:-:S00]  /*01f0*/  NOP ;  /* 0x0000000000007918 */ /* 0x000fc00000000000 */
.L_x_90:


//--------------------- .text._Z21elemWiseMulGradKernelPfS_j --------------------------
	.section	.text._Z21elemWiseMulGradKernelPfS_j,"ax",@progbits
	.align	128
        .global         _Z21elemWiseMulGradKernelPfS_j
        .type           _Z21elemWiseMulGradKernelPfS_j,@function
        .size           _Z21elemWiseMulGradKernelPfS_j,(.L_x_91 - _Z21elemWiseMulGradKernelPfS_j)
        .other          _Z21elemWiseMulGradKernelPfS_j,@"STO_CUDA_ENTRY STV_DEFAULT"
_Z21elemWiseMulGradKernelPfS_j:
.text._Z21elemWiseMulGradKernelPfS_j:
        /* <DEDUP_REMOVED lines=14> */
[----:B------:R-:W3:Y:S02]  /*00e0*/  LDG.E R7, desc[UR4][R4.64] ;  /* 0x0000000404077981 */ /* 0x000ee4000c1e1900 */
[----:B---3--:R-:W-:-:S05]  /*00f0*/  FMUL R7, R2, R7 ;  /* 0x0000000702077220 */ /* 0x008fca0000400000 */
[----:B------:R-:W-:Y:S01]  /*0100*/  STG.E desc[UR4][R4.64], R7 ;  /* 0x0000000704007986 */ /* 0x000fe2000c101904 */
[----:B------:R-:W-:Y:S05]  /*0110*/  EXIT ;  /* 0x000000000000794d */ /* 0x000fea0003800000 */
.L_x_1:
        /* <DEDUP_REMOVED lines=14> */
.L_x_91:


//--------------------- .text._Z11dReLUKernelPfS_j --------------------------
	.section	.text._Z11dReLUKernelPfS_j,"ax",@progbits
	.align	128
        .global         _Z11dReLUKernelPfS_j
        .type           _Z11dReLUKernelPfS_j,@function
        .size           _Z11dReLUKernelPfS_j,(.L_x_92 - _Z11dReLUKernelPfS_j)
        .other          _Z11dReLUKernelPfS_j,@"STO_CUDA_ENTRY STV_DEFAULT"
_Z11dReLUKernelPfS_j:
.text._Z11dReLUKernelPfS_j:
        /* <DEDUP_REMOVED lines=13> */
[----:B--2---:R-:W-:Y:S01]  /*00d0*/  IMAD.WIDE R4, R7, 0x4, R4 ;  /* 0x0000000407047825 */ /* 0x004fe200078e0204 */
[----:B---3--:R-:W-:-:S05]  /*00e0*/  FSET.BF.GT.AND R7, R2, RZ, PT ;  /* 0x000000ff0207720a */ /* 0x008fca0003804000 */
[----:B------:R-:W-:Y:S01]  /*00f0*/  STG.E desc[UR4][R4.64], R7 ;  /* 0x0000000704007986 */ /* 0x000fe2000c101904 */
[----:B------:R-:W-:Y:S05]  /*0100*/  EXIT ;  /* 0x000000000000794d */ /* 0x000fea0003800000 */
.L_x_2:
        /* <DEDUP_REMOVED lines=15> */
.L_x_92:


//--------------------- .text._Z16updateGradKernelPfS_S_S_jjj --------------------------
	.section	.text._Z16updateGradKernelPfS_S_S_jjj,"ax",@progbits
	.align	128
        .global         _Z16updateGradKernelPfS_S_S_jjj
        .type           _Z16updateGradKernelPfS_S_S_jjj,@function
        .size           _Z16updateGradKernelPfS_S_S_jjj,(.L_x_93 - _Z16updateGradKernelPfS_S_S_jjj)
        .other          _Z16updateGradKernelPfS_S_S_jjj,@"STO_CUDA_ENTRY STV_DEFAULT"
_Z16updateGradKernelPfS_S_S_jjj:
.text._Z16updateGradKernelPfS_S_S_jjj:
[----:B------:R-:W-:Y:S01]  /*0000*/  LDC R1, c[0x0][0x37c] ;  /* 0x0000df00ff017b82 */ /* 0x000fe20000000800 */
[----:B------:R-:W0:Y:S07]  /*0010*/  S2R R3, SR_TID.X ;  /* 0x0000000000037919 */ /* 0x000e2e0000002100 */
[----:B------:R-:W1:Y:S01]  /*0020*/  S2UR UR5, SR_CTAID.Y ;  /* 0x00000000000579c3 */ /* 0x000e620000002600 */
[----:B------:R-:W1:Y:S01]  /*0030*/  LDCU UR17, c[0x0][0x3a8] ;  /* 0x00007500ff1177ac */ /* 0x000e620008000800 */
[----:B------:R-:W2:Y:S06]  /*0040*/  LDCU UR4, c[0x0][0x360] ;  /* 0x00006c00ff0477ac */ /* 0x000eac0008000800 */
[----:B------:R-:W2:Y:S08]  /*0050*/  S2UR UR16, SR_CTAID.X ;  /* 0x00000000001079c3 */ /* 0x000eb00000002500 */
[----:B------:R-:W3:Y:S01]  /*0060*/  LDC R0, c[0x0][0x3a4] ;  /* 0x0000e900ff007b82 */ /* 0x000ee20000000800 */
[----:B-1----:R-:W-:-:S06]  /*0070*/  UISETP.GE.U32.AND UP0, UPT, UR5, UR17, UPT ;  /* 0x000000110500728c */ /* 0x002fcc000bf06070 */
[----:B------:R-:W-:Y:S01]  /*0080*/  PLOP3.LUT P0, PT, PT, PT, UP0, 0x80, 0x8 ;  /* 0x000000000008781c */ /* 0x000fe20003f0f008 */
[----:B--2---:R-:W-:-:S06]  /*0090*/  UIMAD UR16, UR16, UR4, URZ ;  /* 0x00000004101072a4 */ /* 0x004fcc000f8e02ff */
[----:B0-----:R-:W-:-:S04]  /*00a0*/  IADD3 R2, PT, PT, R3, UR16, RZ ;  /* 0x0000001003027c10 */ /* 0x001fc8000fffe0ff */
[----:B---3--:R-:W-:-:S13]  /*00b0*/  ISETP.GE.U32.OR P0, PT, R2, R0, P0 ;  /* 0x000000000200720c */ /* 0x008fda0000706470 */
[----:B------:R-:W-:Y:S05]  /*00c0*/  @P0 EXIT ;  /* 0x000000000000094d */ /* 0x000fea0003800000 */
[----:B------:R-:W0:Y:S01]  /*00d0*/  LDCU UR20, c[0x0][0x3a0] ;  /* 0x00007400ff1477ac */ /* 0x000e220008000800 */
[----:B------:R-:W-:Y:S01]  /*00e0*/  HFMA2 R16, -RZ, RZ, 0, 0 ;  /* 0x00000000ff107431 */ /* 0x000fe200000001ff */
[----:B------:R-:W1:Y:S01]  /*00f0*/  LDCU.64 UR18, c[0x0][0x358] ;  /* 0x00006b00ff1277ac */ /* 0x000e620008000a00 */
[----:B0-----:R-:W-:-:S09]  /*0100*/  UISETP.NE.AND UP0, UPT, UR20, URZ, UPT ;  /* 0x000000ff1400728c */ /* 0x001fd2000bf05270 */
[----:B-1----:R-:W-:Y:S05]  /*0110*/  BRA.U !UP0, `(.L_x_3) ;  /* 0x0000000d08047547 */ /* 0x002fea000b800000 */
[----:B------:R-:W-:Y:S01]  /*0120*/  UISETP.GE.U32.AND UP1, UPT, UR20, 0x8, UPT ;  /* 0x000000081400788c */ /* 0x000fe2000bf26070 */
[----:B------:R-:W-:Y:S01]  /*0130*/  MOV R16, RZ ;  /* 0x000000ff00107202 */ /* 0x000fe20000000f00 */
[----:B------:R-:W-:-:S07]  /*0140*/  UMOV UR4, URZ ;  /* 0x000000ff00047c82 */ /* 0x000fce0008000000 */
[----:B------:R-:W-:Y:S05]  /*0150*/  BRA.U !UP1, `(.L_x_4) ;  /* 0x00000005099c7547 */ /* 0x000fea000b800000 */
[----:B------:R-:W-:Y:S01]  /*0160*/  ULOP3.LUT UR4, UR20, 0xfffffff8, URZ, 0xc0, !UPT ;  /* 0xfffffff814047892 */ /* 0x000fe2000f8ec0ff */
[C---:B------:R-:W-:Y:S01]  /*0170*/  IADD3 R3, PT, PT, R0.reuse, UR16, R3 ;  /* 0x0000001000037c10 */ /* 0x040fe2000fffe003 */
[C-C-:B------:R-:W-:Y:S01]  /*0180*/  IMAD R4, R0.reuse, 0x2, R2.reuse ;  /* 0x0000000200047824 */ /* 0x140fe200078e0202 */
[C---:B------:R-:W-:Y:S01]  /*0190*/  LEA R6, R0.reuse, R2, 0x2 ;  /* 0x0000000200067211 */ /* 0x040fe200078e10ff */
[C-C-:B------:R-:W-:Y:S01]  /*01a0*/  IMAD R5, R0.reuse, 0x3, R2.reuse ;  /* 0x0000000300057824 */ /* 0x140fe200078e0202 */
[----:B------:R-:W-:Y:S01]  /*01b0*/  MOV R16, RZ ;  /* 0x000000ff00107202 */ /* 0x000fe20000000f00 */
[C-C-:B------:R-:W-:Y:S01]  /*01c0*/  IMAD R7, R0.reuse, 0x5, R2.reuse ;  /* 0x0000000500077824 */ /* 0x140fe200078e0202 */
[----:B------:R-:W-:Y:S01]  /*01d0*/  UIADD3 UR7, UPT, UPT, UR5, UR17, URZ ;  /* 0x0000001105077290 */ /* 0x000fe2000fffe0ff */
[C-C-:B------:R-:W-:Y:S01]  /*01e0*/  IMAD R8, R0.reuse, 0x6, R2.reuse ;  /* 0x0000000600087824 */ /* 0x140fe200078e0202 */
[----:B------:R-:W-:Y:S01]  /*01f0*/  ULEA UR12, UR17, UR5, 0x1 ;  /* 0x00000005110c7291 */ /* 0x000fe2000f8e08ff */
[--C-:B------:R-:W-:Y:S01]  /*0200*/  IMAD R9, R0, 0x7, R2.reuse ;  /* 0x0000000700097824 */ /* 0x100fe200078e0202 */
[----:B------:R-:W-:Y:S01]  /*0210*/  UIMAD UR13, UR17, 0x3, UR5 ;  /* 0x00000003110d78a4 */ /* 0x000fe2000f8e0205 */
[----:B------:R-:W-:Y:S01]  /*0220*/  IMAD.MOV.U32 R10, RZ, RZ, R2 ;  /* 0x000000ffff0a7224 */ /* 0x000fe200078e0002 */
[----:B------:R-:W-:-:S02]  /*0230*/  ULEA UR14, UR17, UR5, 0x2 ;  /* 0x00000005110e7291 */ /* 0x000fc4000f8e10ff */
[----:B------:R-:W-:Y:S02]  /*0240*/  UIMAD UR15, UR17, 0x5, UR5 ;  /* 0x00000005110f78a4 */ /* 0x000fe4000f8e0205 */
[----:B------:R-:W-:Y:S01]  /*0250*/  UIMAD UR21, UR17, 0x6, UR5 ;  /* 0x00000006111578a4 */ /* 0x000fe2000f8e0205 */
[----:B------:R-:W0:Y:S01]  /*0260*/  LDCU.128 UR8, c[0x0][0x390] ;  /* 0x00007200ff0877ac */ /* 0x000e220008000c00 */
[----:B------:R-:W-:Y:S02]  /*0270*/  UIMAD UR22, UR17, 0x7, UR5 ;  /* 0x00000007111678a4 */ /* 0x000fe4000f8e0205 */
[----:B------:R-:W-:Y:S01]  /*0280*/  UIADD3 UR4, UPT, UPT, -UR4, URZ, URZ ;  /* 0x000000ff04047290 */ /* 0x000fe2000fffe1ff */
[----:B------:R-:W-:-:S11]  /*0290*/  UMOV UR6, UR5 ;  /* 0x0000000500067c82 */ /* 0x000fd60008000000 */
.L_x_5:
[----:B------:R-:W-:Y:S01]  /*02a0*/  HFMA2 R13, -RZ, RZ, 0, 2.384185791015625e-07 ;  /* 0x00000004ff0d7431 */ /* 0x000fe200000001ff */
[----:B0-----:R-:W-:-:S06]  /*02b0*/  UIMAD.WIDE.U32 UR24, UR6, 0x4, UR8 ;  /* 0x00000004061878a5 */ /* 0x001fcc000f8e0008 */
[----:B------:R-:W-:Y:S01]  /*02c0*/  MOV R14, UR24 ;  /* 0x00000018000e7c02 */ /* 0x000fe20008000f00 */
[----:B------:R-:W-:Y:S02]  /*02d0*/  IMAD.U32 R15, RZ, RZ, UR25 ;  /* 0x00000019ff0f7e24 */ /* 0x000fe4000f8e00ff */
[----:B------:R-:W-:-:S03]  /*02e0*/  IMAD.WIDE.U32 R12, R10, R13, UR10 ;  /* 0x0000000a0a0c7e25 */ /* 0x000fc6000f8e000d */
[----:B------:R-:W2:Y:S04]  /*02f0*/  LDG.E R11, desc[UR18][R14.64] ;  /* 0x000000120e0b7981 */ /* 0x000ea8000c1e1900 */
[----:B------:R0:W2:Y:S01]  /*0300*/  LDG.E R17, desc[UR18][R12.64] ;  /* 0x000000120c117981 */ /* 0x0000a2000c1e1900 */
[----:B------:R-:W-:Y:S01]  /*0310*/  HFMA2 R28, -RZ, RZ, 0, 2.384185791015625e-07 ;  /* 0x00000004ff1c7431 */ /* 0x000fe200000001ff */
[----:B------:R-:W-:Y:S01]  /*0320*/  UIMAD.WIDE.U32 UR24, UR7, 0x4, UR8 ;  /* 0x00000004071878a5 */ /* 0x000fe2000f8e0008 */
[----:B------:R-:W-:Y:S01]  /*0330*/  MOV R24, 0x4 ;  /* 0x0000000400187802 */ /* 0x000fe20000000f00 */
[----:B------:R-:W-:Y:S01]  /*0340*/  IMAD.MOV.U32 R23, RZ, RZ, 0x4 ;  /* 0x00000004ff177424 */ /* 0x000fe200078e00ff */
[----:B------:R-:W-:-:S03]  /*0350*/  UIMAD.WIDE.U32 UR26, UR13, 0x4, UR8 ;  /* 0x000000040d1a78a5 */ /* 0x000fc6000f8e0008 */
[----:B------:R-:W-:Y:S01]  /*0360*/  IMAD.WIDE.U32 R24, R3, R24, UR10 ;  /* 0x0000000a03187e25 */ /* 0x000fe2000f8e0018 */
[----:B------:R-:W-:Y:S02]  /*0370*/  MOV R26, UR24 ;  /* 0x00000018001a7c02 */ /* 0x000fe40008000f00 */
[----:B------:R-:W-:Y:S01]  /*0380*/  MOV R27, UR25 ;  /* 0x00000019001b7c02 */ /* 0x000fe20008000f00 */
[----:B------:R-:W-:Y:S01]  /*0390*/  UIMAD.WIDE.U32 UR24, UR12, 0x4, UR8 ;  /* 0x000000040c1878a5 */ /* 0x000fe2000f8e0008 */
[----:B------:R-:W-:Y:S01]  /*03a0*/  IMAD.WIDE.U32 R22, R4, R23, UR10 ;  /* 0x0000000a04167e25 */ /* 0x000fe2000f8e0017 */
[----:B------:R-:W-:Y:S01]  /*03b0*/  UIMAD.WIDE.U32 UR28, UR14, 0x4, UR8 ;  /* 0x000000040e1c78a5 */ /* 0x000fe2000f8e0008 */
[----:B0-----:R-:W-:Y:S01]  /*03c0*/  MOV R12, UR26 ;  /* 0x0000001a000c7c02 */ /* 0x001fe20008000f00 */
[----:B------:R-:W3:Y:S01]  /*03d0*/  LDG.E R18, desc[UR18][R24.64] ;  /* 0x0000001218127981 */ /* 0x000ee2000c1e1900 */
[----:B------:R-:W-:Y:S01]  /*03e0*/  IMAD.WIDE.U32 R14, R5, R28, UR10 ;  /* 0x0000000a050e7e25 */ /* 0x000fe2000f8e001c */
[----:B------:R-:W-:-:S03]  /*03f0*/  MOV R13, UR27 ;  /* 0x0000001b000d7c02 */ /* 0x000fc60008000f00 */
[----:B------:R-:W-:Y:S01]  /*0400*/  IMAD.MOV.U32 R29, RZ, RZ, 0x4 ;  /* 0x00000004ff1d7424 */ /* 0x000fe200078e00ff */
[----:B------:R-:W-:Y:S01]  /*0410*/  MOV R20, UR24 ;  /* 0x0000001800147c02 */ /* 0x000fe20008000f00 */
[----:B------:R0:W3:Y:S01]  /*0420*/  LDG.E R19, desc[UR18][R26.64] ;  /* 0x000000121a137981 */ /* 0x0000e2000c1e1900 */
[----:B------:R-:W-:Y:S01]  /*0430*/  MOV R21, UR25 ;  /* 0x0000001900157c02 */ /* 0x000fe20008000f00 */
[----:B------:R-:W-:Y:S02]  /*0440*/  UIMAD.WIDE.U32 UR24, UR15, 0x4, UR8 ;  /* 0x000000040f1878a5 */ /* 0x000fe4000f8e0008 */
[----:B------:R-:W4:Y:S04]  /*0450*/  LDG.E R25, desc[UR18][R22.64] ;  /* 0x0000001216197981 */ /* 0x000f28000c1e1900 */
[----:B------:R-:W4:Y:S01]  /*0460*/  LDG.E R24, desc[UR18][R20.64] ;  /* 0x0000001214187981 */ /* 0x000f22000c1e1900 */
[----:B0-----:R-:W-:-:S03]  /*0470*/  MOV R26, 0x4 ;  /* 0x00000004001a7802 */ /* 0x001fc60000000f00 */
[----:B------:R0:W5:Y:S04]  /*0480*/  LDG.E R23, desc[UR18][R14.64] ;  /* 0x000000120e177981 */ /* 0x000168000c1e1900 */
[----:B------:R1:W5:Y:S01]  /*0490*/  LDG.E R22, desc[UR18][R12.64] ;  /* 0x000000120c167981 */ /* 0x000362000c1e1900 */
[----:B------:R-:W-:Y:S02]  /*04a0*/  HFMA2 R27, -RZ, RZ, 0, 2.384185791015625e-07 ;  /* 0x00000004ff1b7431 */ /* 0x000fe400000001ff */
[----:B0-----:R-:W-:Y:S01]  /*04b0*/  IMAD.WIDE.U32 R14, R6, R29, UR10 ;  /* 0x0000000a060e7e25 */ /* 0x001fe2000f8e001d */
[----:B-1----:R-:W-:-:S03]  /*04c0*/  MOV R12, UR28 ;  /* 0x0000001c000c7c02 */ /* 0x002fc60008000f00 */
[----:B------:R-:W-:Y:S01]  /*04d0*/  IMAD.U32 R13, RZ, RZ, UR29 ;  /* 0x0000001dff0d7e24 */ /* 0x000fe2000f8e00ff */
[----:B------:R0:W5:Y:S04]  /*04e0*/  LDG.E R21, desc[UR18][R14.64] ;  /* 0x000000120e157981 */ /* 0x000168000c1e1900 */
[----:B------:R1:W5:Y:S01]  /*04f0*/  LDG.E R20, desc[UR18][R12.64] ;  /* 0x000000120c147981 */ /* 0x000362000c1e1900 */
[----:B0-----:R-:W-:Y:S01]  /*0500*/  MOV R14, UR24 ;  /* 0x00000018000e7c02 */ /* 0x001fe20008000f00 */
[----:B------:R-:W-:Y:S01]  /*0510*/  IMAD.U32 R15, RZ, RZ, UR25 ;  /* 0x00000019ff0f7e24 */ /* 0x000fe2000f8e00ff */
[----:B------:R-:W-:Y:S01]  /*0520*/  UIMAD.WIDE.U32 UR24, UR21, 0x4, UR8 ;  /* 0x00000004151878a5 */ /* 0x000fe2000f8e0008 */
[----:B-1----:R-:W-:Y:S01]  /*0530*/  IMAD.WIDE.U32 R12, R7, R26, UR10 ;  /* 0x0000000a070c7e25 */ /* 0x002fe2000f8e001a */
[----:B------:R-:W-:-:S04]  /*0540*/  UIMAD.WIDE.U32 UR26, UR22, 0x4, UR8 ;  /* 0x00000004161a78a5 */ /* 0x000fc8000f8e0008 */
[----:B------:R0:W5:Y:S02]  /*0550*/  LDG.E R26, desc[UR18][R12.64] ;  /* 0x000000120c1a7981 */ /* 0x000164000c1e1900 */
[----:B0-----:R-:W-:Y:S02]  /*0560*/  MOV R12, UR24 ;  /* 0x00000018000c7c02 */ /* 0x001fe40008000f00 */
[----:B------:R-:W-:-:S05]  /*0570*/  MOV R13, UR25 ;  /* 0x00000019000d7c02 */ /* 0x000fca0008000f00 */
[----:B------:R0:W5:Y:S02]  /*0580*/  LDG.E R29, desc[UR18][R12.64] ;  /* 0x000000120c1d7981 */ /* 0x000164000c1e1900 */
[----:B0-----:R-:W-:Y:S01]  /*0590*/  MOV R12, UR26 ;  /* 0x0000001a000c7c02 */ /* 0x001fe20008000f00 */
[----:B------:R-:W-:Y:S02]  /*05a0*/  IMAD.U32 R13, RZ, RZ, UR27 ;  /* 0x0000001bff0d7e24 */ /* 0x000fe4000f8e00ff */
[----:B--2---:R-:W-:Y:S01]  /*05b0*/  FFMA R11, R11, R17, R16 ;  /* 0x000000110b0b7223 */ /* 0x004fe20000000010 */
[----:B------:R-:W-:Y:S02]  /*05c0*/  IMAD.WIDE.U32 R16, R8, R27, UR10 ;  /* 0x0000000a08107e25 */ /* 0x000fe4000f8e001b */
[----:B------:R0:W2:Y:S04]  /*05d0*/  LDG.E R27, desc[UR18][R14.64] ;  /* 0x000000120e1b7981 */ /* 0x0000a8000c1e1900 */
[----:B------:R-:W2:Y:S01]  /*05e0*/  LDG.E R16, desc[UR18][R16.64] ;  /* 0x0000001210107981 */ /* 0x000ea2000c1e1900 */
[----:B0-----:R-:W-:-:S03]  /*05f0*/  IMAD.WIDE.U32 R14, R9, R28, UR10 ;  /* 0x0000000a090e7e25 */ /* 0x001fc6000f8e001c */
[----:B------:R-:W2:Y:S04]  /*0600*/  LDG.E R17, desc[UR18][R12.64] ;  /* 0x000000120c117981 */ /* 0x000ea8000c1e1900 */
[----:B------:R-:W2:Y:S01]  /*0610*/  LDG.E R28, desc[UR18][R14.64] ;  /* 0x000000120e1c7981 */ /* 0x000ea2000c1e1900 */
[----:B---3--:R-:W-:Y:S01]  /*0620*/  FFMA R11, R19, R18, R11 ;  /* 0x00000012130b7223 */ /* 0x008fe2000000000b */
[----:B------:R-:W-:-:S03]  /*0630*/  UIADD3 UR4, UPT, UPT, UR4, 0x8, URZ ;  /* 0x0000000804047890 */ /* 0x000fc6000fffe0ff */
[----:B----4-:R-:W-:Y:S01]  /*0640*/  FFMA R11, R24, R25, R11 ;  /* 0x00000019180b7223 */ /* 0x010fe2000000000b */
[----:B------:R-:W-:-:S03]  /*0650*/  UISETP.NE.AND UP1, UPT, UR4, URZ, UPT ;  /* 0x000000ff0400728c */ /* 0x000fc6000bf25270 */
[----:B-----5:R-:W-:Y:S01]  /*0660*/  FFMA R11, R22, R23, R11 ;  /* 0x00000017160b7223 */ /* 0x020fe2000000000b */
[C---:B------:R-:W-:Y:S01]  /*0670*/  LEA R3, R0.reuse, R3, 0x3 ;  /* 0x0000000300037211 */ /* 0x040fe200078e18ff */
[C---:B------:R-:W-:Y:S01]  /*0680*/  IMAD R6, R0.reuse, 0x8, R6 ;  /* 0x0000000800067824 */ /* 0x040fe200078e0206 */
[C---:B------:R-:W-:Y:S01]  /*0690*/  LEA R4, R0.reuse, R4, 0x3 ;  /* 0x0000000400047211 */ /* 0x040fe200078e18ff */
[----:B------:R-:W-:Y:S02]  /*06a0*/  IMAD R10, R0, 0x8, R10 ;  /* 0x00000008000a7824 */ /* 0x000fe400078e020a */
[----:B------:R-:W-:Y:S01]  /*06b0*/  FFMA R20, R20, R21, R11 ;  /* 0x0000001514147223 */ /* 0x000fe2000000000b */
[C---:B------:R-:W-:Y:S02]  /*06c0*/  LEA R5, R0.reuse, R5, 0x3 ;  /* 0x0000000500057211 */ /* 0x040fe400078e18ff */
[C---:B------:R-:W-:Y:S02]  /*06d0*/  LEA R7, R0.reuse, R7, 0x3 ;  /* 0x0000000700077211 */ /* 0x040fe400078e18ff */
[----:B------:R-:W-:-:S02]  /*06e0*/  LEA R8, R0, R8, 0x3 ;  /* 0x0000000800087211 */ /* 0x000fc400078e18ff */
[----:B------:R-:W-:Y:S01]  /*06f0*/  LEA R9, R0, R9, 0x3 ;  /* 0x0000000900097211 */ /* 0x000fe200078e18ff */
[----:B------:R-:W-:Y:S02]  /*0700*/  ULEA UR7, UR17, UR7, 0x3 ;  /* 0x0000000711077291 */ /* 0x000fe4000f8e18ff */
[----:B------:R-:W-:Y:S02]  /*0710*/  ULEA UR12, UR17, UR12, 0x3 ;  /* 0x0000000c110c7291 */ /* 0x000fe4000f8e18ff */
[----:B------:R-:W-:Y:S02]  /*0720*/  ULEA UR13, UR17, UR13, 0x3 ;  /* 0x0000000d110d7291 */ /* 0x000fe4000f8e18ff */
[----:B------:R-:W-:Y:S02]  /*0730*/  ULEA UR14, UR17, UR14, 0x3 ;  /* 0x0000000e110e7291 */ /* 0x000fe4000f8e18ff */
[----:B------:R-:W-:Y:S02]  /*0740*/  ULEA UR15, UR17, UR15, 0x3 ;  /* 0x0000000f110f7291 */ /* 0x000fe4000f8e18ff */
[----:B------:R-:W-:-:S02]  /*0750*/  ULEA UR21, UR17, UR21, 0x3 ;  /* 0x0000001511157291 */ /* 0x000fc4000f8e18ff */
[----:B------:R-:W-:Y:S02]  /*0760*/  ULEA UR22, UR17, UR22, 0x3 ;  /* 0x0000001611167291 */ /* 0x000fe4000f8e18ff */
[----:B------:R-:W-:Y:S01]  /*0770*/  ULEA UR6, UR17, UR6, 0x3 ;  /* 0x0000000611067291 */ /* 0x000fe2000f8e18ff */
[----:B--2---:R-:W-:-:S04]  /*0780*/  FFMA R20, R27, R26, R20 ;  /* 0x0000001a1b147223 */ /* 0x004fc80000000014 */
[----:B------:R-:W-:-:S04]  /*0790*/  FFMA R16, R29, R16, R20 ;  /* 0x000000101d107223 */ /* 0x000fc80000000014 */
[----:B------:R-:W-:Y:S01]  /*07a0*/  FFMA R16, R17, R28, R16 ;  /* 0x0000001c11107223 */ /* 0x000fe20000000010 */
[----:B------:R-:W-:Y:S06]  /*07b0*/  BRA.U UP1, `(.L_x_5) ;  /* 0xfffffff901b87547 */ /* 0x000fec000b83ffff */
[----:B------:R-:W-:-:S12]  /*07c0*/  ULOP3.LUT UR4, UR20, 0xfffffff8, URZ, 0xc0, !UPT ;  /* 0xfffffff814047892 */ /* 0x000fd8000f8ec0ff */
.L_x_4:
[----:B------:R-:W-:-:S09]  /*07d0*/  ULOP3.LUT UP1, UR6, UR20, 0x7, URZ, 0xc0, !UPT ;  /* 0x0000000714067892 */ /* 0x000fd2000f82c0ff */
[----:B------:R-:W-:Y:S05]  /*07e0*/  BRA.U !UP1, `(.L_x_3) ;  /* 0x0000000509507547 */ /* 0x000fea000b800000 */
[----:B------:R-:W-:Y:S02]  /*07f0*/  UISETP.GE.U32.AND UP1, UPT, UR6, 0x4, UPT ;  /* 0x000000040600788c */ /* 0x000fe4000bf26070 */
[----:B------:R-:W-:-:S04]  /*0800*/  ULOP3.LUT UR21, UR20, 0x3, URZ, 0xc0, !UPT ;  /* 0x0000000314157892 */ /* 0x000fc8000f8ec0ff */
[----:B------:R-:W-:-:S03]  /*0810*/  UISETP.NE.AND UP2, UPT, UR21, URZ, UPT ;  /* 0x000000ff1500728c */ /* 0x000fc6000bf45270 */
[----:B------:R-:W-:Y:S08]  /*0820*/  BRA.U !UP1, `(.L_x_6) ;  /* 0x0000000109a07547 */ /* 0x000ff0000b800000 */
[----:B------:R-:W0:Y:S01]  /*0830*/  LDCU.128 UR12, c[0x0][0x390] ;  /* 0x00007200ff0c77ac */ /* 0x000e220008000c00 */
[----:B------:R-:W-:Y:S01]  /*0840*/  IMAD R11, R0, UR4, R2 ;  /* 0x00000004000b7c24 */ /* 0x000fe2000f8e0202 */
[----:B------:R-:W-:-:S04]  /*0850*/  UIMAD UR6, UR4, UR17, UR5 ;  /* 0x00000011040672a4 */ /* 0x000fc8000f8e0205 */
[----:B0-----:R-:W-:Y:S01]  /*0860*/  UIMAD.WIDE.U32 UR8, UR6, 0x4, UR12 ;  /* 0x00000004060878a5 */ /* 0x001fe2000f8e000c */
[----:B------:R-:W-:Y:S01]  /*0870*/  MOV R4, UR14 ;  /* 0x0000000e00047c02 */ /* 0x000fe20008000f00 */
[----:B------:R-:W-:Y:S01]  /*0880*/  UIADD3 UR6, UPT, UPT, UR6, UR17, URZ ;  /* 0x0000001106067290 */ /* 0x000fe2000fffe0ff */
[----:B------:R-:W-:-:S03]  /*0890*/  MOV R5, UR15 ;  /* 0x0000000f00057c02 */ /* 0x000fc60008000f00 */
[----:B------:R-:W-:Y:S01]  /*08a0*/  MOV R6, UR8 ;  /* 0x0000000800067c02 */ /* 0x000fe20008000f00 */
[----:B------:R-:W-:Y:S01]  /*08b0*/  UIADD3 UR8, UPT, UPT, UR6, UR17, URZ ;  /* 0x0000001106087290 */ /* 0x000fe2000fffe0ff */
[C-C-:B------:R-:W-:Y:S01]  /*08c0*/  IMAD.WIDE.U32 R8, R11.reuse, 0x4, R4.reuse ;  /* 0x000000040b087825 */ /* 0x140fe200078e0004 */
[-C--:B------:R-:W-:Y:S01]  /*08d0*/  IADD3 R11, PT, PT, R11, R0.reuse, RZ ;  /* 0x000000000b0b7210 */ /* 0x080fe20007ffe0ff */
[----:B------:R-:W-:Y:S02]  /*08e0*/  UIMAD.WIDE.U32 UR6, UR6, 0x4, UR12 ;  /* 0x00000004060678a5 */ /* 0x000fe4000f8e000c */
[----:B------:R-:W-:Y:S01]  /*08f0*/  IMAD.U32 R7, RZ, RZ, UR9 ;  /* 0x00000009ff077e24 */ /* 0x000fe2000f8e00ff */
[----:B------:R-:W-:Y:S01]  /*0900*/  UIADD3 UR10, UPT, UPT, UR8, UR17, URZ ;  /* 0x00000011080a7290 */ /* 0x000fe2000fffe0ff */
[C---:B------:R-:W-:Y:S01]  /*0910*/  IADD3 R19, PT, PT, R11.reuse, R0, RZ ;  /* 0x000000000b137210 */ /* 0x040fe20007ffe0ff */
[----:B------:R-:W-:Y:S01]  /*0920*/  UIMAD.WIDE.U32 UR8, UR8, 0x4, UR12 ;  /* 0x00000004080878a5 */ /* 0x000fe2000f8e000c */
[----:B------:R-:W-:Y:S01]  /*0930*/  IMAD.WIDE.U32 R10, R11, 0x4, R4 ;  /* 0x000000040b0a7825 */ /* 0x000fe200078e0004 */
[----:B------:R-:W-:Y:S01]  /*0940*/  MOV R14, UR6 ;  /* 0x00000006000e7c02 */ /* 0x000fe20008000f00 */
[----:B------:R0:W2:Y:S01]  /*0950*/  LDG.E R3, desc[UR18][R6.64] ;  /* 0x0000001206037981 */ /* 0x0000a2000c1e1900 */
[----:B------:R-:W-:Y:S01]  /*0960*/  UIMAD.WIDE.U32 UR10, UR10, 0x4, UR12 ;  /* 0x000000040a0a78a5 */ /* 0x000fe2000f8e000c */
[----:B------:R-:W-:-:S02]  /*0970*/  IMAD.U32 R15, RZ, RZ, UR7 ;  /* 0x00000007ff0f7e24 */ /* 0x000fc4000f8e00ff */
[----:B------:R1:W2:Y:S01]  /*0980*/  LDG.E R17, desc[UR18][R8.64] ;  /* 0x0000001208117981 */ /* 0x0002a2000c1e1900 */
[C-C-:B------:R-:W-:Y:S01]  /*0990*/  IMAD.WIDE.U32 R12, R19.reuse, 0x4, R4.reuse ;  /* 0x00000004130c7825 */ /* 0x140fe200078e0004 */
[----:B------:R-:W-:Y:S02]  /*09a0*/  IADD3 R19, PT, PT, R19, R0, RZ ;  /* 0x0000000013137210 */ /* 0x000fe40007ffe0ff */
[----:B------:R-:W3:Y:S01]  /*09b0*/  LDG.E R10, desc[UR18][R10.64] ;  /* 0x000000120a0a7981 */ /* 0x000ee2000c1e1900 */
[----:B0-----:R-:W-:Y:S02]  /*09c0*/  MOV R6, UR8 ;  /* 0x0000000800067c02 */ /* 0x001fe40008000f00 */
[----:B------:R-:W-:Y:S01]  /*09d0*/  MOV R7, UR9 ;  /* 0x0000000900077c02 */ /* 0x000fe20008000f00 */
[----:B------:R-:W3:Y:S01]  /*09e0*/  LDG.E R14, desc[UR18][R14.64] ;  /* 0x000000120e0e7981 */ /* 0x000ee2000c1e1900 */
[----:B------:R-:W-:Y:S01]  /*09f0*/  IMAD.WIDE.U32 R4, R19, 0x4, R4 ;  /* 0x0000000413047825 */ /* 0x000fe200078e0004 */
[----:B-1----:R-:W-:-:S02]  /*0a00*/  MOV R9, UR11 ;  /* 0x0000000b00097c02 */ /* 0x002fc40008000f00 */
[----:B------:R-:W4:Y:S01]  /*0a10*/  LDG.E R12, desc[UR18][R12.64] ;  /* 0x000000120c0c7981 */ /* 0x000f22000c1e1900 */
[----:B------:R-:W-:-:S03]  /*0a20*/  IMAD.U32 R8, RZ, RZ, UR10 ;  /* 0x0000000aff087e24 */ /* 0x000fc6000f8e00ff */
[----:B------:R-:W4:Y:S04]  /*0a30*/  LDG.E R6, desc[UR18][R6.64] ;  /* 0x0000001206067981 */ /* 0x000f28000c1e1900 */
[----:B------:R-:W5:Y:S04]  /*0a40*/  LDG.E R4, desc[UR18][R4.64] ;  /* 0x0000001204047981 */ /* 0x000f68000c1e1900 */
[----:B------:R-:W5:Y:S01]  /*0a50*/  LDG.E R8, desc[UR18][R8.64] ;  /* 0x0000001208087981 */ /* 0x000f62000c1e1900 */
[----:B------:R-:W-:Y:S01]  /*0a60*/  UIADD3 UR4, UPT, UPT, UR4, 0x4, URZ ;  /* 0x0000000404047890 */ /* 0x000fe2000fffe0ff */
[----:B--2---:R-:W-:-:S04]  /*0a70*/  FFMA R3, R3, R17, R16 ;  /* 0x0000001103037223 */ /* 0x004fc80000000010 */
[----:B---3--:R-:W-:-:S04]  /*0a80*/  FFMA R3, R14, R10, R3 ;  /* 0x0000000a0e037223 */ /* 0x008fc80000000003 */
[----:B----4-:R-:W-:-:S04]  /*0a90*/  FFMA R3, R6, R12, R3 ;  /* 0x0000000c06037223 */ /* 0x010fc80000000003 */
[----:B-----5:R-:W-:-:S07]  /*0aa0*/  FFMA R16, R8, R4, R3 ;  /* 0x0000000408107223 */ /* 0x020fce0000000003 */
.L_x_6:
[----:B------:R-:W-:Y:S05]  /*0ab0*/  BRA.U !UP2, `(.L_x_3) ;  /* 0x000000010a9c7547 */ /* 0x000fea000b800000 */
[----:B------:R-:W-:Y:S02]  /*0ac0*/  UISETP.NE.AND UP1, UPT, UR21, 0x1, UPT ;  /* 0x000000011500788c */ /* 0x000fe4000bf25270 */
[----:B------:R-:W-:-:S04]  /*0ad0*/  ULOP3.LUT UR6, UR20, 0x1, URZ, 0xc0, !UPT ;  /* 0x0000000114067892 */ /* 0x000fc8000f8ec0ff */
[----:B------:R-:W-:Y:S01]  /*0ae0*/  UISETP.NE.U32.AND UP2, UPT, UR6, 0x1, UPT ;  /* 0x000000010600788c */ /* 0x000fe2000bf45070 */
[----:B------:R-:W-:-:S04]  /*0af0*/  PLOP3.LUT P0, PT, PT, PT, UP1, 0x80, 0x8 ;  /* 0x000000000008781c */ /* 0x000fc80003f0f018 */
[----:B------:R-:W0:Y:S01]  /*0b00*/  @UP1 LDCU.128 UR8, c[0x0][0x390] ;  /* 0x00007200ff0817ac */ /* 0x000e220008000c00 */
[----:B------:R-:W-:Y:S01]  /*0b10*/  PLOP3.LUT P1, PT, PT, PT, UP2, 0x80, 0x8 ;  /* 0x000000000008781c */ /* 0x000fe20003f2f028 */
[----:B------:R-:W-:-:S04]  /*0b20*/  @UP1 UIMAD UR6, UR4, UR17, UR5 ;  /* 0x00000011040612a4 */ /* 0x000fc8000f8e0205 */
[----:B------:R-:W1:Y:S03]  /*0b30*/  @!UP2 LDCU.128 UR12, c[0x0][0x390] ;  /* 0x00007200ff0ca7ac */ /* 0x000e660008000c00 */
[----:B------:R-:W-:Y:S01]  /*0b40*/  @P0 IMAD R3, R0, UR4, R2 ;  /* 0x0000000400030c24 */ /* 0x000fe2000f8e0202 */
[----:B------:R-:W-:Y:S01]  /*0b50*/  @UP1 UIADD3 UR4, UPT, UPT, UR4, 0x2, URZ ;  /* 0x0000000204041890 */ /* 0x000fe2000fffe0ff */
[----:B0-----:R-:W-:Y:S02]  /*0b60*/  MOV R8, UR10 ;  /* 0x0000000a00087c02 */ /* 0x001fe40008000f00 */
[----:B------:R-:W-:Y:S01]  /*0b70*/  MOV R9, UR11 ;  /* 0x0000000b00097c02 */ /* 0x000fe20008000f00 */
[----:B------:R-:W-:Y:S02]  /*0b80*/  @UP1 UIMAD.WIDE.U32 UR10, UR6, 0x4, UR8 ;  /* 0x00000004060a18a5 */ /* 0x000fe4000f8e0008 */
[----:B------:R-:W-:Y:S01]  /*0b90*/  @UP1 UIADD3 UR6, UPT, UPT, UR6, UR17, URZ ;  /* 0x0000001106061290 */ /* 0x000fe2000fffe0ff */
[----:B------:R-:W-:-:S03]  /*0ba0*/  @P0 IMAD.WIDE.U32 R6, R3, 0x4, R8 ;  /* 0x0000000403060825 */ /* 0x000fc600078e0008 */
[----:B------:R-:W-:Y:S02]  /*0bb0*/  @UP1 UIMAD.WIDE.U32 UR8, UR6, 0x4, UR8 ;  /* 0x00000004060818a5 */ /* 0x000fe4000f8e0008 */
[----:B------:R-:W-:Y:S01]  /*0bc0*/  @!UP2 UIMAD UR6, UR4, UR17, UR5 ;  /* 0x000000110406a2a4 */ /* 0x000fe2000f8e0205 */
[----:B------:R-:W-:Y:S01]  /*0bd0*/  @P0 IMAD.IADD R3, R3, 0x1, R0 ;  /* 0x0000000103030824 */ /* 0x000fe200078e0200 */
[----:B------:R-:W-:Y:S01]  /*0be0*/  MOV R11, UR11 ;  /* 0x0000000b000b7c02 */ /* 0x000fe20008000f00 */
[----:B-1----:R-:W-:Y:S01]  /*0bf0*/  IMAD.U32 R5, RZ, RZ, UR15 ;  /* 0x0000000fff057e24 */ /* 0x002fe2000f8e00ff */
[----:B------:R-:W-:Y:S01]  /*0c00*/  MOV R10, UR10 ;  /* 0x0000000a000a7c02 */ /* 0x000fe20008000f00 */
[----:B------:R-:W-:Y:S01]  /*0c10*/  @!UP2 UIMAD.WIDE.U32 UR6, UR6, 0x4, UR12 ;  /* 0x000000040606a8a5 */ /* 0x000fe2000f8e000c */
[----:B------:R-:W-:Y:S01]  /*0c20*/  @P0 IMAD.WIDE.U32 R8, R3, 0x4, R8 ;  /* 0x0000000403080825 */ /* 0x000fe200078e0008 */
[----:B------:R-:W-:Y:S01]  /*0c30*/  MOV R4, UR14 ;  /* 0x0000000e00047c02 */ /* 0x000fe20008000f00 */
[----:B------:R0:W2:Y:S01]  /*0c40*/  @P0 LDG.E R14, desc[UR18][R6.64] ;  /* 0x00000012060e0981 */ /* 0x0000a2000c1e1900 */
[----:B------:R-:W-:Y:S01]  /*0c50*/  MOV R13, UR9 ;  /* 0x00000009000d7c02 */ /* 0x000fe20008000f00 */
[----:B------:R-:W-:Y:S01]  /*0c60*/  @!P1 IMAD R3, R0, UR4, R2 ;  /* 0x0000000400039c24 */ /* 0x000fe2000f8e0202 */
[----:B------:R-:W-:Y:S01]  /*0c70*/  MOV R12, UR8 ;  /* 0x00000008000c7c02 */ /* 0x000fe20008000f00 */
[----:B------:R-:W2:Y:S02]  /*0c80*/  @P0 LDG.E R11, desc[UR18][R10.64] ;  /* 0x000000120a0b0981 */ /* 0x000ea4000c1e1900 */
[----:B------:R-:W-:-:S02]  /*0c90*/  @!P1 IMAD.WIDE.U32 R4, R3, 0x4, R4 ;  /* 0x0000000403049825 */ /* 0x000fc400078e0004 */
[----:B------:R-:W3:Y:S02]  /*0ca0*/  @P0 LDG.E R8, desc[UR18][R8.64] ;  /* 0x0000001208080981 */ /* 0x000ee4000c1e1900 */
[----:B0-----:R-:W-:Y:S01]  /*0cb0*/  IMAD.U32 R7, RZ, RZ, UR7 ;  /* 0x00000007ff077e24 */ /* 0x001fe2000f8e00ff */
[----:B------:R-:W-:Y:S01]  /*0cc0*/  MOV R6, UR6 ;  /* 0x0000000600067c02 */ /* 0x000fe20008000f00 */
[----:B------:R-:W3:Y:S04]  /*0cd0*/  @P0 LDG.E R13, desc[UR18][R12.64] ;  /* 0x000000120c0d0981 */ /* 0x000ee8000c1e1900 */
[----:B------:R-:W4:Y:S04]  /*0ce0*/  @!P1 LDG.E R4, desc[UR18][R4.64] ;  /* 0x0000001204049981 */ /* 0x000f28000c1e1900 */
[----:B------:R-:W4:Y:S01]  /*0cf0*/  @!P1 LDG.E R7, desc[UR18][R6.64] ;  /* 0x0000001206079981 */ /* 0x000f22000c1e1900 */
[----:B--2---:R-:W-:-:S04]  /*0d00*/  @P0 FFMA R14, R11, R14, R16 ;  /* 0x0000000e0b0e0223 */ /* 0x004fc80000000010 */
[----:B---3--:R-:W-:-:S04]  /*0d10*/  @P0 FFMA R16, R13, R8, R14 ;  /* 0x000000080d100223 */ /* 0x008fc8000000000e */
[----:B----4-:R-:W-:-:S07]  /*0d20*/  @!P1 FFMA R16, R7, R4, R16 ;  /* 0x0000000407109223 */ /* 0x010fce0000000010 */
.L_x_3:
[----:B------:R-:W0:Y:S01]  /*0d30*/  LDC.64 R4, c[0x0][0x380] ;  /* 0x0000e000ff047b82 */ /* 0x000e220000000a00 */
[----:B------:R-:W-:Y:S01]  /*0d40*/  ISETP.NE.AND P0, PT, R2, RZ, PT ;  /* 0x000000ff0200720c */ /* 0x000fe20003f05270 */
[----:B------:R-:W-:-:S04]  /*0d50*/  IMAD R3, R0, UR5, R2 ;  /* 0x0000000500037c24 */ /* 0x000fc8000f8e0202 */
[----:B0-----:R-:W-:-:S05]  /*0d60*/  IMAD.WIDE.U32 R4, R3, 0x4, R4 ;  /* 0x0000000403047825 */ /* 0x001fca00078e0004 */
[----:B------:R0:W-:Y:S03]  /*0d70*/  REDG.E.ADD.F32.FTZ.RN.STRONG.GPU desc[UR18][R4.64], R16 ;  /* 0x00000010040079a6 */ /* 0x0001e6000c12f312 */
[----:B------:R-:W-:Y:S05]  /*0d80*/  @P0 EXIT ;  /* 0x000000000000094d */ /* 0x000fea0003800000 */
[----:B------:R-:W-:Y:S01]  /*0d90*/  MOV R0, RZ ;  /* 0x000000ff00007202 */ /* 0x000fe20000000f00 */
[----:B------:R-:W-:Y:S06]  /*0da0*/  BRA.U !UP0, `(.L_x_7) ;  /* 0x0000000d087c7547 */ /* 0x000fec000b800000 */
[----:B------:R-:W-:Y:S01]  /*0db0*/  UISETP.GE.U32.AND UP0, UPT, UR20, 0x10, UPT ;  /* 0x000000101400788c */ /* 0x000fe2000bf06070 */
[----:B------:R-:W-:Y:S01]  /*0dc0*/  HFMA2 R0, -RZ, RZ, 0, 0 ;  /* 0x00000000ff007431 */ /* 0x000fe200000001ff */
[----:B------:R-:W-:Y:S01]  /*0dd0*/  ULOP3.LUT UR7, UR20, 0xf, URZ, 0xc0, !UPT ;  /* 0x0000000f14077892 */ /* 0x000fe2000f8ec0ff */
[----:B------:R-:W-:-:S03]  /*0de0*/  UMOV UR4, URZ ;  /* 0x000000ff00047c82 */ /* 0x000fc60008000000 */
[----:B------:R-:W-:-:S03]  /*0df0*/  UISETP.NE.AND UP1, UPT, UR7, URZ, UPT ;  /* 0x000000ff0700728c */ /* 0x000fc6000bf25270 */
[----:B------:R-:W-:Y:S08]  /*0e00*/  BRA.U !UP0, `(.L_x_8) ;  /* 0x0000000508dc7547 */ /* 0x000ff0000b800000 */
[----:B------:R-:W-:Y:S01]  /*0e10*/  ULOP3.LUT UR4, UR20, 0xfffffff0, URZ, 0xc0, !UPT ;  /* 0xfffffff014047892 */ /* 0x000fe2000f8ec0ff */
[----:B------:R-:W-:Y:S01]  /*0e20*/  MOV R0, RZ ;  /* 0x000000ff00007202 */ /* 0x000fe20000000f00 */
[----:B------:R-:W-:Y:S02]  /*0e30*/  UIADD3 UR11, UPT, UPT, UR5, UR17, URZ ;  /* 0x00000011050b7290 */ /* 0x000fe4000fffe0ff */
[----:B------:R-:W-:Y:S02]  /*0e40*/  ULEA UR12, UR17, UR5, 0x1 ;  /* 0x00000005110c7291 */ /* 0x000fe4000f8e08ff */
[----:B------:R-:W-:Y:S02]  /*0e50*/  UIMAD UR13, UR17, 0x3, UR5 ;  /* 0x00000003110d78a4 */ /* 0x000fe4000f8e0205 */
[----:B------:R-:W-:Y:S02]  /*0e60*/  ULEA UR14, UR17, UR5, 0x2 ;  /* 0x00000005110e7291 */ /* 0x000fe4000f8e10ff */
[----:B------:R-:W-:-:S02]  /*0e70*/  UIMAD UR15, UR17, 0x5, UR5 ;  /* 0x00000005110f78a4 */ /* 0x000fc4000f8e0205 */
[----:B------:R-:W-:Y:S02]  /*0e80*/  UIMAD UR16, UR17, 0x6, UR5 ;  /* 0x00000006111078a4 */ /* 0x000fe4000f8e0205 */
[----:B------:R-:W-:Y:S02]  /*0e90*/  UIMAD UR21, UR17, 0x7, UR5 ;  /* 0x00000007111578a4 */ /* 0x000fe4000f8e0205 */
[----:B------:R-:W-:Y:S02]  /*0ea0*/  ULEA UR22, UR17, UR5, 0x3 ;  /* 0x0000000511167291 */ /* 0x000fe4000f8e18ff */
[----:B------:R-:W-:Y:S02]  /*0eb0*/  UIMAD UR23, UR17, 0x9, UR5 ;  /* 0x00000009111778a4 */ /* 0x000fe4000f8e0205 */
[----:B------:R-:W-:Y:S02]  /*0ec0*/  UIMAD UR24, UR17, 0xa, UR5 ;  /* 0x0000000a111878a4 */ /* 0x000fe4000f8e0205 */
[----:B------:R-:W-:Y:S01]  /*0ed0*/  UIMAD UR25, UR17, 0xb, UR5 ;  /* 0x0000000b111978a4 */ /* 0x000fe2000f8e0205 */
[----:B------:R-:W1:Y:S01]  /*0ee0*/  LDCU.64 UR8, c[0x0][0x390] ;  /* 0x00007200ff0877ac */ /* 0x000e620008000a00 */
[----:B------:R-:W-:-:S02]  /*0ef0*/  UIMAD UR26, UR17, 0xc, UR5 ;  /* 0x0000000c111a78a4 */ /* 0x000fc4000f8e0205 */
[----:B------:R-:W-:Y:S02]  /*0f00*/  UIMAD UR27, UR17, 0xd, UR5 ;  /* 0x0000000d111b78a4 */ /* 0x000fe4000f8e0205 */
[----:B------:R-:W-:Y:S02]  /*0f10*/  UIMAD UR28, UR17, 0xe, UR5 ;  /* 0x0000000e111c78a4 */ /* 0x000fe4000f8e0205 */
[----:B------:R-:W-:Y:S02]  /*0f20*/  UIMAD UR29, UR17, 0xf, UR5 ;  /* 0x0000000f111d78a4 */ /* 0x000fe4000f8e0205 */
[----:B------:R-:W-:Y:S01]  /*0f30*/  UIADD3 UR10, UPT, UPT, -UR4, URZ, URZ ;  /* 0x000000ff040a7290 */ /* 0x000fe2000fffe1ff */
[----:B------:R-:W-:-:S11]  /*0f40*/  UMOV UR6, UR5 ;  /* 0x0000000500067c82 */ /* 0x000fd60008000000 */
.L_x_9:
[----:B-1----:R-:W-:Y:S02]  /*0f50*/  UIMAD.WIDE.U32 UR30, UR6, 0x4, UR8 ;  /* 0x00000004061e78a5 */ /* 0x002fe4000f8e0008 */
[----:B------:R-:W-:-:S04]  /*0f60*/  UIMAD.WIDE.U32 UR32, UR11, 0x4, UR8 ;  /* 0x000000040b2078a5 */ /* 0x000fc8000f8e0008 */
[----:B------:R-:W-:Y:S01]  /*0f70*/  IMAD.U32 R2, RZ, RZ, UR30 ;  /* 0x0000001eff027e24 */ /* 0x000fe2000f8e00ff */
[----:B------:R-:W-:Y:S01]  /*0f80*/  MOV R3, UR31 ;  /* 0x0000001f00037c02 */ /* 0x000fe20008000f00 */
[----:B------:R-:W-:Y:S01]  /*0f90*/  UIMAD.WIDE.U32 UR30, UR12, 0x4, UR8 ;  /* 0x000000040c1e78a5 */ /* 0x000fe2000f8e0008 */
[----:B0-----:R-:W-:Y:S02]  /*0fa0*/  MOV R4, UR32 ;  /* 0x0000002000047c02 */ /* 0x001fe40008000f00 */
[----:B------:R-:W-:Y:S01]  /*0fb0*/  MOV R5, UR33 ;  /* 0x0000002100057c02 */ /* 0x000fe20008000f00 */
[----:B------:R0:W2:Y:S01]  /*0fc0*/  LDG.E R11, desc[UR18][R2.64] ;  /* 0x00000012020b7981 */ /* 0x0000a2000c1e1900 */
[----:B------:R-:W-:Y:S01]  /*0fd0*/  UIMAD.WIDE.U32 UR32, UR13, 0x4, UR8 ;  /* 0x000000040d2078a5 */ /* 0x000fe2000f8e0008 */
[----:B------:R-:W-:Y:S01]  /*0fe0*/  IMAD.U32 R6, RZ, RZ, UR30 ;  /* 0x0000001eff067e24 */ /* 0x000fe2000f8e00ff */
[----:B------:R-:W-:Y:S01]  /*0ff0*/  MOV R7, UR31 ;  /* 0x0000001f00077c02 */ /* 0x000fe20008000f00 */
[----:B------:R1:W3:Y:S01]  /*1000*/  LDG.E R10, desc[UR18][R4.64] ;  /* 0x00000012040a7981 */ /* 0x0002e2000c1e1900 */
[----:B------:R-:W-:-:S02]  /*1010*/  UIMAD.WIDE.U32 UR30, UR14, 0x4, UR8 ;  /* 0x000000040e1e78a5 */ /* 0x000fc4000f8e0008 */
[----:B------:R-:W-:Y:S01]  /*1020*/  MOV R8, UR32 ;  /* 0x0000002000087c02 */ /* 0x000fe20008000f00 */
[----:B------:R4:W5:Y:S01]  /*1030*/  LDG.E R12, desc[UR18][R6.64] ;  /* 0x00000012060c7981 */ /* 0x000962000c1e1900 */
[----:B------:R-:W-:Y:S01]  /*1040*/  MOV R9, UR33 ;  /* 0x0000002100097c02 */ /* 0x000fe20008000f00 */
[----:B------:R-:W-:Y:S01]  /*1050*/  UIMAD.WIDE.U32 UR32, UR15, 0x4, UR8 ;  /* 0x000000040f2078a5 */ /* 0x000fe2000f8e0008 */
[----:B------:R-:W-:Y:S01]  /*1060*/  IMAD.U32 R18, RZ, RZ, UR30 ;  /* 0x0000001eff127e24 */ /* 0x000fe2000f8e00ff */
[----:B------:R-:W-:Y:S01]  /*1070*/  MOV R19, UR31 ;  /* 0x0000001f00137c02 */ /* 0x000fe20008000f00 */
[----:B------:R-:W-:Y:S01]  /*1080*/  UIMAD.WIDE.U32 UR30, UR16, 0x4, UR8 ;  /* 0x00000004101e78a5 */ /* 0x000fe2000f8e0008 */
[----:B------:R4:W5:Y:S02]  /*1090*/  LDG.E R13, desc[UR18][R8.64] ;  /* 0x00000012080d7981 */ /* 0x000964000c1e1900 */
[----:B------:R-:W-:Y:S02]  /*10a0*/  MOV R20, UR32 ;  /* 0x0000002000147c02 */ /* 0x000fe40008000f00 */
[----:B------:R-:W-:Y:S01]  /*10b0*/  MOV R21, UR33 ;  /* 0x0000002100157c02 */ /* 0x000fe20008000f00 */
[----:B------:R-:W5:Y:S01]  /*10c0*/  LDG.E R14, desc[UR18][R18.64] ;  /* 0x00000012120e7981 */ /* 0x000f62000c1e1900 */
[----:B------:R-:W-:Y:S01]  /*10d0*/  UIMAD.WIDE.U32 UR32, UR21, 0x4, UR8 ;  /* 0x00000004152078a5 */ /* 0x000fe2000f8e0008 */
[----:B0-----:R-:W-:Y:S01]  /*10e0*/  IMAD.U32 R2, RZ, RZ, UR30 ;  /* 0x0000001eff027e24 */ /* 0x001fe2000f8e00ff */
[----:B------:R-:W-:Y:S01]  /*10f0*/  MOV R3, UR31 ;  /* 0x0000001f00037c02 */ /* 0x000fe20008000f00 */
[----:B------:R-:W5:Y:S01]  /*1100*/  LDG.E R15, desc[UR18][R20.64] ;  /* 0x00000012140f7981 */ /* 0x000f62000c1e1900 */
[----:B------:R-:W-:-:S02]  /*1110*/  UIMAD.WIDE.U32 UR30, UR22, 0x4, UR8 ;  /* 0x00000004161e78a5 */ /* 0x000fc4000f8e0008 */
[----:B-1----:R-:W-:Y:S01]  /*1120*/  MOV R4, UR32 ;  /* 0x0000002000047c02 */ /* 0x002fe20008000f00 */
[----:B------:R-:W5:Y:S01]  /*1130*/  LDG.E R16, desc[UR18][R2.64] ;  /* 0x0000001202107981 */ /* 0x000f62000c1e1900 */
[----:B------:R-:W-:Y:S01]  /*1140*/  MOV R5, UR33 ;  /* 0x0000002100057c02 */ /* 0x000fe20008000f00 */
[----:B------:R-:W-:Y:S01]  /*1150*/  UIMAD.WIDE.U32 UR32, UR23, 0x4, UR8 ;  /* 0x00000004172078a5 */ /* 0x000fe2000f8e0008 */
[----:B----4-:R-:W-:Y:S01]  /*1160*/  IMAD.U32 R6, RZ, RZ, UR30 ;  /* 0x0000001eff067e24 */ /* 0x010fe2000f8e00ff */
[----:B------:R-:W-:Y:S01]  /*1170*/  MOV R7, UR31 ;  /* 0x0000001f00077c02 */ /* 0x000fe20008000f00 */
[----:B------:R-:W-:Y:S01]  /*1180*/  UIMAD.WIDE.U32 UR30, UR24, 0x4, UR8 ;  /* 0x00000004181e78a5 */ /* 0x000fe2000f8e0008 */
[----:B------:R0:W4:Y:S02]  /*1190*/  LDG.E R17, desc[UR18][R4.64] ;  /* 0x0000001204117981 */ /* 0x000124000c1e1900 */
[----:B------:R-:W-:Y:S02]  /*11a0*/  MOV R8, UR32 ;  /* 0x0000002000087c02 */ /* 0x000fe40008000f00 */
[----:B------:R-:W-:Y:S01]  /*11b0*/  MOV R9, UR33 ;  /* 0x0000002100097c02 */ /* 0x000fe20008000f00 */
[----:B------:R1:W4:Y:S01]  /*11c0*/  LDG.E R18, desc[UR18][R6.64] ;  /* 0x0000001206127981 */ /* 0x000322000c1e1900 */
[----:B------:R-:W-:Y:S01]  /*11d0*/  UIMAD.WIDE.U32 UR32, UR25, 0x4, UR8 ;  /* 0x00000004192078a5 */ /* 0x000fe2000f8e0008 */
[----:B------:R-:W-:Y:S01]  /*11e0*/  IMAD.U32 R22, RZ, RZ, UR30 ;  /* 0x0000001eff167e24 */ /* 0x000fe2000f8e00ff */
[----:B------:R-:W-:Y:S01]  /*11f0*/  MOV R23, UR31 ;  /* 0x0000001f00177c02 */ /* 0x000fe20008000f00 */
[----:B------:R1:W4:Y:S01]  /*1200*/  LDG.E R19, desc[UR18][R8.64] ;  /* 0x0000001208137981 */ /* 0x000322000c1e1900 */
[----:B------:R-:W-:-:S02]  /*1210*/  UIMAD.WIDE.U32 UR30, UR26, 0x4, UR8 ;  /* 0x000000041a1e78a5 */ /* 0x000fc4000f8e0008 */
[----:B------:R-:W-:Y:S01]  /*1220*/  MOV R24, UR32 ;  /* 0x0000002000187c02 */ /* 0x000fe20008000f00 */
[----:B------:R-:W4:Y:S01]  /*1230*/  LDG.E R20, desc[UR18][R22.64] ;  /* 0x0000001216147981 */ /* 0x000f22000c1e1900 */
[----:B------:R-:W-:Y:S01]  /*1240*/  MOV R25, UR33 ;  /* 0x0000002100197c02 */ /* 0x000fe20008000f00 */
[----:B------:R-:W-:Y:S01]  /*1250*/  UIMAD.WIDE.U32 UR32, UR27, 0x4, UR8 ;  /* 0x000000041b2078a5 */ /* 0x000fe2000f8e0008 */
[----:B0-----:R-:W-:Y:S01]  /*1260*/  IMAD.U32 R4, RZ, RZ, UR30 ;  /* 0x0000001eff047e24 */ /* 0x001fe2000f8e00ff */
[----:B------:R-:W-:Y:S01]  /*1270*/  MOV R5, UR31 ;  /* 0x0000001f00057c02 */ /* 0x000fe20008000f00 */
[----:B------:R-:W-:Y:S01]  /*1280*/  UIMAD.WIDE.U32 UR30, UR28, 0x4, UR8 ;  /* 0x000000041c1e78a5 */ /* 0x000fe2000f8e0008 */
[----:B------:R-:W4:Y:S02]  /*1290*/  LDG.E R21, desc[UR18][R24.64] ;  /* 0x0000001218157981 */ /* 0x000f24000c1e1900 */
[----:B------:R-:W-:Y:S02]  /*12a0*/  MOV R2, UR32 ;  /* 0x0000002000027c02 */ /* 0x000fe40008000f00 */
[----:B------:R-:W-:Y:S01]  /*12b0*/  MOV R3, UR33 ;  /* 0x0000002100037c02 */ /* 0x000fe20008000f00 */
[----:B------:R-:W4:Y:S01]  /*12c0*/  LDG.E R4, desc[UR18][R4.64] ;  /* 0x0000001204047981 */ /* 0x000f22000c1e1900 */
[----:B------:R-:W-:Y:S01]  /*12d0*/  UIMAD.WIDE.U32 UR32, UR29, 0x4, UR8 ;  /* 0x000000041d2078a5 */ /* 0x000fe2000f8e0008 */
[----:B-1----:R-:W-:Y:S01]  /*12e0*/  IMAD.U32 R6, RZ, RZ, UR30 ;  /* 0x0000001eff067e24 */ /* 0x002fe2000f8e00ff */
[----:B------:R-:W-:Y:S01]  /*12f0*/  MOV R7, UR31 ;  /* 0x0000001f00077c02 */ /* 0x000fe20008000f00 */
[----:B------:R-:W4:Y:S03]  /*1300*/  LDG.E R2, desc[UR18][R2.64] ;  /* 0x0000001202027981 */ /* 0x000f26000c1e1900 */
[----:B------:R-:W-:Y:S01]  /*1310*/  MOV R8, UR32 ;  /* 0x0000002000087c02 */ /* 0x000fe20008000f00 */
[----:B------:R-:W4:Y:S01]  /*1320*/  LDG.E R6, desc[UR18][R6.64] ;  /* 0x0000001206067981 */ /* 0x000f22000c1e1900 */
[----:B------:R-:W-:-:S05]  /*1330*/  MOV R9, UR33 ;  /* 0x0000002100097c02 */ /* 0x000fca0008000f00 */
[----:B------:R-:W4:Y:S01]  /*1340*/  LDG.E R8, desc[UR18][R8.64] ;  /* 0x0000001208087981 */ /* 0x000f22000c1e1900 */
[----:B------:R-:W-:-:S04]  /*1350*/  UIADD3 UR10, UPT, UPT, UR10, 0x10, URZ ;  /* 0x000000100a0a7890 */ /* 0x000fc8000fffe0ff */
[----:B------:R-:W-:Y:S02]  /*1360*/  UISETP.NE.AND UP0, UPT, UR10, URZ, UPT ;  /* 0x000000ff0a00728c */ /* 0x000fe4000bf05270 */
[----:B------:R-:W-:Y:S02]  /*1370*/  ULEA UR11, UR17, UR11, 0x4 ;  /* 0x0000000b110b7291 */ /* 0x000fe4000f8e20ff */
[----:B------:R-:W-:Y:S02]  /*1380*/  ULEA UR12, UR17, UR12, 0x4 ;  /* 0x0000000c110c7291 */ /* 0x000fe4000f8e20ff */
[----:B------:R-:W-:Y:S02]  /*1390*/  ULEA UR13, UR17, UR13, 0x4 ;  /* 0x0000000d110d7291 */ /* 0x000fe4000f8e20ff */
[----:B------:R-:W-:Y:S02]  /*13a0*/  ULEA UR14, UR17, UR14, 0x4 ;  /* 0x0000000e110e7291 */ /* 0x000fe4000f8e20ff */
[----:B------:R-:W-:-:S02]  /*13b0*/  ULEA UR15, UR17, UR15, 0x4 ;  /* 0x0000000f110f7291 */ /* 0x000fc4000f8e20ff */
[----:B------:R-:W-:Y:S02]  /*13c0*/  ULEA UR16, UR17, UR16, 0x4 ;  /* 0x0000001011107291 */ /* 0x000fe4000f8e20ff */
        /* <DEDUP_REMOVED lines=9> */
[----:B------:R-:W-:Y:S01]  /*1460*/  ULEA UR6, UR17, UR6, 0x4 ;  /* 0x0000000611067291 */ /* 0x000fe2000f8e20ff */
[----:B--2---:R-:W-:-:S04]  /*1470*/  FADD R11, R11, R0 ;  /* 0x000000000b0b7221 */ /* 0x004fc80000000000 */
[----:B---3--:R-:W-:-:S04]  /*1480*/  FADD R11, R11, R10 ;  /* 0x0000000a0b0b7221 */ /* 0x008fc80000000000 */
[----:B-----5:R-:W-:-:S04]  /*1490*/  FADD R12, R11, R12 ;  /* 0x0000000c0b0c7221 */ /* 0x020fc80000000000 */
[----:B------:R-:W-:-:S04]  /*14a0*/  FADD R13, R12, R13 ;  /* 0x0000000d0c0d7221 */ /* 0x000fc80000000000 */
[----:B------:R-:W-:-:S04]  /*14b0*/  FADD R14, R13, R14 ;  /* 0x0000000e0d0e7221 */ /* 0x000fc80000000000 */
[----:B------:R-:W-:-:S04]  /*14c0*/  FADD R15, R14, R15 ;  /* 0x0000000f0e0f7221 */ /* 0x000fc80000000000 */
[----:B------:R-:W-:-:S04]  /*14d0*/  FADD R16, R15, R16 ;  /* 0x000000100f107221 */ /* 0x000fc80000000000 */
[----:B----4-:R-:W-:-:S04]  /*14e0*/  FADD R17, R16, R17 ;  /* 0x0000001110117221 */ /* 0x010fc80000000000 */
[----:B------:R-:W-:-:S04]  /*14f0*/  FADD R18, R17, R18 ;  /* 0x0000001211127221 */ /* 0x000fc80000000000 */
[----:B------:R-:W-:-:S04]  /*1500*/  FADD R19, R18, R19 ;  /* 0x0000001312137221 */ /* 0x000fc80000000000 */
[----:B------:R-:W-:-:S04]  /*1510*/  FADD R20, R19, R20 ;  /* 0x0000001413147221 */ /* 0x000fc80000000000 */
[----:B------:R-:W-:-:S04]  /*1520*/  FADD R21, R20, R21 ;  /* 0x0000001514157221 */ /* 0x000fc80000000000 */
[----:B------:R-:W-:-:S04]  /*1530*/  FADD R21, R21, R4 ;  /* 0x0000000415157221 */ /* 0x000fc80000000000 */
[----:B------:R-:W-:-:S04]  /*1540*/  FADD R21, R21, R2 ;  /* 0x0000000215157221 */ /* 0x000fc80000000000 */
[----:B------:R-:W-:-:S04]  /*1550*/  FADD R21, R21, R6 ;  /* 0x0000000615157221 */ /* 0x000fc80000000000 */
[----:B------:R-:W-:Y:S01]  /*1560*/  FADD R0, R21, R8 ;  /* 0x0000000815007221 */ /* 0x000fe20000000000 */
[----:B------:R-:W-:Y:S06]  /*1570*/  BRA.U UP0, `(.L_x_9) ;  /* 0xfffffff900747547 */ /* 0x000fec000b83ffff */
.L_x_8:
[----:B------:R-:W-:Y:S05]  /*1580*/  BRA.U !UP1, `(.L_x_7) ;  /* 0x0000000509847547 */ /* 0x000fea000b800000 */
[----:B------:R-:W-:Y:S02]  /*1590*/  UISETP.GE.U32.AND UP0, UPT, UR7, 0x8, UPT ;  /* 0x000000080700788c */ /* 0x000fe4000bf06070 */
[----:B------:R-:W-:-:S04]  /*15a0*/  ULOP3.LUT UR14, UR20, 0x7, URZ, 0xc0, !UPT ;  /* 0x00000007140e7892 */ /* 0x000fc8000f8ec0ff */
[----:B------:R-:W-:-:S03]  /*15b0*/  UISETP.NE.AND UP1, UPT, UR14, URZ, UPT ;  /* 0x000000ff0e00728c */ /* 0x000fc6000bf25270 */
[----:B------:R-:W-:Y:S08]  /*15c0*/  BRA.U !UP0, `(.L_x_10) ;  /* 0x0000000108c87547 */ /* 0x000ff0000b800000 */
[----:B------:R-:W1:Y:S01]  /*15d0*/  LDCU.64 UR10, c[0x0][0x390] ;  /* 0x00007200ff0a77ac */ /* 0x000e620008000a00 */
[----:B------:R-:W-:-:S04]  /*15e0*/  UIMAD UR6, UR4, UR17, UR5 ;  /* 0x00000011040672a4 */ /* 0x000fc8000f8e0205 */
[----:B------:R-:W-:-:S04]  /*15f0*/  UIADD3 UR8, UPT, UPT, UR6, UR17, URZ ;  /* 0x0000001106087290 */ /* 0x000fc8000fffe0ff */
[----:B------:R-:W-:-:S04]  /*1600*/  UIADD3 UR12, UPT, UPT, UR8, UR17, URZ ;  /* 0x00000011080c7290 */ /* 0x000fc8000fffe0ff */
[----:B------:R-:W-:Y:S02]  /*1610*/  UIADD3 UR13, UPT, UPT, UR12, UR17, URZ ;  /* 0x000000110c0d7290 */ /* 0x000fe4000fffe0ff */
[----:B-1----:R-:W-:Y:S02]  /*1620*/  UIMAD.WIDE.U32 UR6, UR6, 0x4, UR10 ;  /* 0x00000004060678a5 */ /* 0x002fe4000f8e000a */
[----:B------:R-:W-:-:S04]  /*1630*/  UIMAD.WIDE.U32 UR8, UR8, 0x4, UR10 ;  /* 0x00000004080878a5 */ /* 0x000fc8000f8e000a */
[----:B------:R-:W-:Y:S01]  /*1640*/  IMAD.U32 R2, RZ, RZ, UR6 ;  /* 0x00000006ff027e24 */ /* 0x000fe2000f8e00ff */
[----:B------:R-:W-:Y:S01]  /*1650*/  MOV R3, UR7 ;  /* 0x0000000700037c02 */ /* 0x000fe20008000f00 */
[----:B------:R-:W-:Y:S01]  /*1660*/  UIMAD.WIDE.U32 UR6, UR12, 0x4, UR10 ;  /* 0x000000040c0678a5 */ /* 0x000fe2000f8e000a */
[----:B0-----:R-:W-:Y:S01]  /*1670*/  MOV R4, UR8 ;  /* 0x0000000800047c02 */ /* 0x001fe20008000f00 */
[----:B------:R-:W-:Y:S01]  /*1680*/  UIADD3 UR12, UPT, UPT, UR13, UR17, URZ ;  /* 0x000000110d0c7290 */ /* 0x000fe2000fffe0ff */
[----:B------:R-:W-:Y:S01]  /*1690*/  MOV R5, UR9 ;  /* 0x0000000900057c02 */ /* 0x000fe20008000f00 */
[----:B------:R0:W2:Y:S01]  /*16a0*/  LDG.E R13, desc[UR18][R2.64] ;  /* 0x00000012020d7981 */ /* 0x0000a2000c1e1900 */
[----:B------:R-:W-:Y:S01]  /*16b0*/  UIMAD.WIDE.U32 UR8, UR13, 0x4, UR10 ;  /* 0x000000040d0878a5 */ /* 0x000fe2000f8e000a */
[----:B------:R-:W-:Y:S01]  /*16c0*/  IMAD.U32 R6, RZ, RZ, UR6 ;  /* 0x00000006ff067e24 */ /* 0x000fe2000f8e00ff */
[----:B------:R-:W-:Y:S01]  /*16d0*/  MOV R7, UR7 ;  /* 0x0000000700077c02 */ /* 0x000fe20008000f00 */
[----:B------:R1:W3:Y:S01]  /*16e0*/  LDG.E R12, desc[UR18][R4.64] ;  /* 0x00000012040c7981 */ /* 0x0002e2000c1e1900 */
[----:B------:R-:W-:-:S02]  /*16f0*/  UIADD3 UR13, UPT, UPT, UR12, UR17, URZ ;  /* 0x000000110c0d7290 */ /* 0x000fc4000fffe0ff */
[----:B------:R-:W-:Y:S01]  /*1700*/  UIMAD.WIDE.U32 UR6, UR12, 0x4, UR10 ;  /* 0x000000040c0678a5 */ /* 0x000fe2000f8e000a */
[----:B------:R-:W-:Y:S01]  /*1710*/  MOV R9, UR9 ;  /* 0x0000000900097c02 */ /* 0x000fe20008000f00 */
[----:B------:R-:W-:Y:S01]  /*1720*/  UIADD3 UR12, UPT, UPT, UR13, UR17, URZ ;  /* 0x000000110d0c7290 */ /* 0x000fe2000fffe0ff */
[----:B------:R-:W-:Y:S01]  /*1730*/  MOV R8, UR8 ;  /* 0x0000000800087c02 */ /* 0x000fe20008000f00 */
[----:B------:R4:W5:Y:S01]  /*1740*/  LDG.E R15, desc[UR18][R6.64] ;  /* 0x00000012060f7981 */ /* 0x000962000c1e1900 */
[----:B------:R-:W-:Y:S01]  /*1750*/  UIMAD.WIDE.U32 UR8, UR13, 0x4, UR10 ;  /* 0x000000040d0878a5 */ /* 0x000fe2000f8e000a */
[----:B------:R-:W-:Y:S01]  /*1760*/  IMAD.U32 R10, RZ, RZ, UR6 ;  /* 0x00000006ff0a7e24 */ /* 0x000fe2000f8e00ff */
[----:B------:R-:W-:Y:S01]  /*1770*/  MOV R11, UR7 ;  /* 0x00000007000b7c02 */ /* 0x000fe20008000f00 */
[----:B------:R-:W-:Y:S01]  /*1780*/  UIMAD.WIDE.U32 UR22, UR12, 0x4, UR10 ;  /* 0x000000040c1678a5 */ /* 0x000fe2000f8e000a */
[----:B------:R-:W5:Y:S01]  /*1790*/  LDG.E R9, desc[UR18][R8.64] ;  /* 0x0000001208097981 */ /* 0x000f62000c1e1900 */
[----:B------:R-:W-:Y:S01]  /*17a0*/  UIADD3 UR6, UPT, UPT, UR12, UR17, URZ ;  /* 0x000000110c067290 */ /* 0x000fe2000fffe0ff */
[----:B0-----:R-:W-:-:S02]  /*17b0*/  MOV R2, UR8 ;  /* 0x0000000800027c02 */ /* 0x001fc40008000f00 */
[----:B------:R-:W-:Y:S01]  /*17c0*/  MOV R3, UR9 ;  /* 0x0000000900037c02 */ /* 0x000fe20008000f00 */
[----:B------:R-:W5:Y:S01]  /*17d0*/  LDG.E R10, desc[UR18][R10.64] ;  /* 0x000000120a0a7981 */ /* 0x000f62000c1e1900 */
[----:B------:R-:W-:Y:S01]  /*17e0*/  UIMAD.WIDE.U32 UR6, UR6, 0x4, UR10 ;  /* 0x00000004060678a5 */ /* 0x000fe2000f8e000a */
[----:B-1----:R-:W-:Y:S01]  /*17f0*/  IMAD.U32 R4, RZ, RZ, UR22 ;  /* 0x00000016ff047e24 */ /* 0x002fe2000f8e00ff */
[----:B------:R-:W-:Y:S01]  /*1800*/  MOV R5, UR23 ;  /* 0x0000001700057c02 */ /* 0x000fe20008000f00 */
[----:B------:R-:W5:Y:S03]  /*1810*/  LDG.E R2, desc[UR18][R2.64] ;  /* 0x0000001202027981 */ /* 0x000f66000c1e1900 */
[----:B----4-:R-:W-:Y:S01]  /*1820*/  MOV R6, UR6 ;  /* 0x0000000600067c02 */ /* 0x010fe20008000f00 */
[----:B------:R-:W4:Y:S01]  /*1830*/  LDG.E R4, desc[UR18][R4.64] ;  /* 0x0000001204047981 */ /* 0x000f22000c1e1900 */
[----:B------:R-:W-:-:S05]  /*1840*/  MOV R7, UR7 ;  /* 0x0000000700077c02 */ /* 0x000fca0008000f00 */
[----:B------:R-:W4:Y:S01]  /*1850*/  LDG.E R6, desc[UR18][R6.64] ;  /* 0x0000001206067981 */ /* 0x000f22000c1e1900 */
[----:B------:R-:W-:Y:S01]  /*1860*/  UIADD3 UR4, UPT, UPT, UR4, 0x8, URZ ;  /* 0x0000000804047890 */ /* 0x000fe2000fffe0ff */
[----:B--2---:R-:W-:-:S04]  /*1870*/  FADD R13, R0, R13 ;  /* 0x0000000d000d7221 */ /* 0x004fc80000000000 */
[----:B---3--:R-:W-:-:S04]  /*1880*/  FADD R12, R13, R12 ;  /* 0x0000000c0d0c7221 */ /* 0x008fc80000000000 */
[----:B-----5:R-:W-:-:S04]  /*1890*/  FADD R12, R12, R15 ;  /* 0x0000000f0c0c7221 */ /* 0x020fc80000000000 */
[----:B------:R-:W-:-:S04]  /*18a0*/  FADD R9, R12, R9 ;  /* 0x000000090c097221 */ /* 0x000fc80000000000 */
[----:B------:R-:W-:-:S04]  /*18b0*/  FADD R9, R9, R10 ;  /* 0x0000000a09097221 */ /* 0x000fc80000000000 */
[----:B------:R-:W-:-:S04]  /*18c0*/  FADD R9, R9, R2 ;  /* 0x0000000209097221 */ /* 0x000fc80000000000 */
[----:B----4-:R-:W-:-:S04]  /*18d0*/  FADD R9, R9, R4 ;  /* 0x0000000409097221 */ /* 0x010fc80000000000 */
[----:B------:R-:W-:-:S07]  /*18e0*/  FADD R0, R9, R6 ;  /* 0x0000000609007221 */ /* 0x000fce0000000000 */
.L_x_10:
        /* <DEDUP_REMOVED lines=16> */
[----:B------:R-:W-:Y:S02]  /*19f0*/  MOV R4, UR10 ;  /* 0x0000000a00047c02 */ /* 0x000fe40008000f00 */
[----:B------:R-:W2:Y:S01]  /*1a00*/  LDG.E R3, desc[UR18][R2.64] ;  /* 0x0000001202037981 */ /* 0x000ea2000c1e1900 */
[----:B------:R-:W-:Y:S01]  /*1a10*/  UIMAD.WIDE.U32 UR6, UR13, 0x4, UR6 ;  /* 0x000000040d0678a5 */ /* 0x000fe2000f8e0006 */
[----:B------:R-:W-:Y:S01]  /*1a20*/  MOV R7, UR9 ;  /* 0x0000000900077c02 */ /* 0x000fe20008000f00 */
[----:B------:R-:W-:Y:S01]  /*1a30*/  IMAD.U32 R6, RZ, RZ, UR8 ;  /* 0x00000008ff067e24 */ /* 0x000fe2000f8e00ff */
[----:B------:R-:W3:Y:S03]  /*1a40*/  LDG.E R5, desc[UR18][R4.64] ;  /* 0x0000001204057981 */ /* 0x000ee6000c1e1900 */
[----:B------:R-:W-:Y:S01]  /*1a50*/  MOV R9, UR7 ;  /* 0x0000000700097c02 */ /* 0x000fe20008000f00 */
[----:B------:R-:W4:Y:S01]  /*1a60*/  LDG.E R7, desc[UR18][R6.64] ;  /* 0x0000001206077981 */ /* 0x000f22000c1e1900 */
[----:B------:R-:W-:-:S05]  /*1a70*/  MOV R8, UR6 ;  /* 0x0000000600087c02 */ /* 0x000fca0008000f00 */
[----:B------:R-:W5:Y:S01]  /*1a80*/  LDG.E R9, desc[UR18][R8.64] ;  /* 0x0000001208097981 */ /* 0x000f62000c1e1900 */
[----:B------:R-:W-:Y:S01]  /*1a90*/  UIADD3 UR4, UPT, UPT, UR4, 0x4, URZ ;  /* 0x0000000404047890 */ /* 0x000fe2000fffe0ff */
[----:B--2---:R-:W-:-:S04]  /*1aa0*/  FADD R0, R0, R3 ;  /* 0x0000000300007221 */ /* 0x004fc80000000000 */
[----:B---3--:R-:W-:-:S04]  /*1ab0*/  FADD R0, R0, R5 ;  /* 0x0000000500007221 */ /* 0x008fc80000000000 */
[----:B----4-:R-:W-:-:S04]  /*1ac0*/  FADD R0, R0, R7 ;  /* 0x0000000700007221 */ /* 0x010fc80000000000 */
[----:B-----5:R-:W-:-:S07]  /*1ad0*/  FADD R0, R0, R9 ;  /* 0x0000000900007221 */ /* 0x020fce0000000000 */
.L_x_11:
[----:B------:R-:W-:Y:S05]  /*1ae0*/  BRA.U !UP1, `(.L_x_7) ;  /* 0x00000001092c7547 */ /* 0x000fea000b800000 */
[----:B0-----:R-:W0:Y:S01]  /*1af0*/  LDC.64 R4, c[0x0][0x390] ;  /* 0x0000e400ff047b82 */ /* 0x001e220000000a00 */
[----:B------:R-:W-:Y:S02]  /*1b00*/  UIMAD UR4, UR4, UR17, UR5 ;  /* 0x00000011040472a4 */ /* 0x000fe4000f8e0205 */
[----:B------:R-:W-:-:S04]  /*1b10*/  UIADD3 UR6, UPT, UPT, -UR12, URZ, URZ ;  /* 0x000000ff0c067290 */ /* 0x000fc8000fffe1ff */
[----:B------:R-:W-:-:S08]  /*1b20*/  IMAD.U32 R7, RZ, RZ, UR4 ;  /* 0x00000004ff077e24 */ /* 0x000fd0000f8e00ff */
.L_x_12:
[----:B0-----:R-:W-:-:S06]  /*1b30*/  IMAD.WIDE.U32 R2, R7, 0x4, R4 ;  /* 0x0000000407027825 */ /* 0x001fcc00078e0004 */
[----:B------:R-:W2:Y:S01]  /*1b40*/  LDG.E R3, desc[UR18][R2.64] ;  /* 0x0000001202037981 */ /* 0x000ea2000c1e1900 */
[----:B------:R-:W-:Y:S01]  /*1b50*/  UIADD3 UR6, UPT, UPT, UR6, 0x1, URZ ;  /* 0x0000000106067890 */ /* 0x000fe2000fffe0ff */
[----:B------:R-:W-:-:S03]  /*1b60*/  IADD3 R7, PT, PT, R7, UR17, RZ ;  /* 0x0000001107077c10 */ /* 0x000fc6000fffe0ff */
[----:B------:R-:W-:Y:S01]  /*1b70*/  UISETP.NE.AND UP0, UPT, UR6, URZ, UPT ;  /* 0x000000ff0600728c */ /* 0x000fe2000bf05270 */
[----:B--2---:R-:W-:-:S08]  /*1b80*/  FADD R0, R3, R0 ;  /* 0x0000000003007221 */ /* 0x004fd00000000000 */
[----:B------:R-:W-:Y:S05]  /*1b90*/  BRA.U UP0, `(.L_x_12) ;  /* 0xfffffffd00e47547 */ /* 0x000fea000b83ffff */
.L_x_7:
[----:B------:R-:W1:Y:S02]  /*1ba0*/  LDCU.64 UR6, c[0x0][0x388] ;  /* 0x00007100ff0677ac */ /* 0x000e640008000a00 */
[----:B-1----:R-:W-:-:S06]  /*1bb0*/  UIMAD.WIDE.U32 UR6, UR5, 0x4, UR6 ;  /* 0x00000004050678a5 */ /* 0x002fcc000f8e0006 */
[----:B------:R-:W-:Y:S02]  /*1bc0*/  MOV R2, UR6 ;  /* 0x0000000600027c02 */ /* 0x000fe40008000f00 */
[----:B------:R-:W-:-:S05]  /*1bd0*/  MOV R3, UR7 ;  /* 0x0000000700037c02 */ /* 0x000fca0008000f00 */
[----:B------:R-:W-:Y:S01]  /*1be0*/  REDG.E.ADD.F32.FTZ.RN.STRONG.GPU desc[UR18][R2.64], R0 ;  /* 0x00000000020079a6 */ /* 0x000fe2000c12f312 */
[----:B------:R-:W-:Y:S05]  /*1bf0*/  EXIT ;  /* 0x000000000000794d */ /* 0x000fea0003800000 */
.L_x_13:
        /* <DEDUP_REMOVED lines=16> */
.L_x_93:


//--------------------- .text._Z23computeOutputGradKernelPfS_Pjj --------------------------
	.section	.text._Z23computeOutputGradKernelPfS_Pjj,"ax",@progbits
	.align	128
        .global         _Z23computeOutputGradKernelPfS_Pjj
        .type           _Z23computeOutputGradKernelPfS_Pjj,@function
        .size           _Z23computeOutputGradKernelPfS_Pjj,(.L_x_94 - _Z23computeOutputGradKernelPfS_Pjj)
        .other          _Z23computeOutputGradKernelPfS_Pjj,@"STO_CUDA_ENTRY STV_DEFAULT"
_Z23computeOutputGradKernelPfS_Pjj:
.text._Z23computeOutputGradKernelPfS_Pjj:
        /* <DEDUP_REMOVED lines=9> */
[----:B------:R-:W1:Y:S01]  /*0090*/  LDCU.64 UR4, c[0x0][0x358] ;  /* 0x00006b00ff0477ac */ /* 0x000e620008000a00 */
[----:B------:R-:W-:-:S06]  /*00a0*/  IMAD R13, R11, 0xa, RZ ;  /* 0x0000000a0b0d7824 */ /* 0x000fcc00078e02ff */
[----:B------:R-:W2:Y:S01]  /*00b0*/  LDC.64 R2, c[0x0][0x380] ;  /* 0x0000e000ff027b82 */ /* 0x000ea20000000a00 */
[----:B0-----:R-:W-:-:S05]  /*00c0*/  IMAD.WIDE R6, R13, 0x4, R6 ;  /* 0x000000040d067825 */ /* 0x001fca00078e0206 */
[----:B-1----:R-:W3:Y:S01]  /*00d0*/  LDG.E R9, desc[UR4][R6.64] ;  /* 0x0000000406097981 */ /* 0x002ee2000c1e1900 */
[----:B--2---:R-:W-:-:S05]  /*00e0*/  IMAD.WIDE R4, R13, 0x4, R2 ;  /* 0x000000040d047825 */ /* 0x004fca00078e0202 */
[----:B---3--:R0:W-:Y:S04]  /*00f0*/  STG.E desc[UR4][R4.64], R9 ;  /* 0x0000000904007986 */ /* 0x0081e8000c101904 */
[----:B------:R-:W2:Y:S01]  /*0100*/  LDG.E R15, desc[UR4][R6.64+0x4] ;  /* 0x00000404060f7981 */ /* 0x000ea2000c1e1900 */
[----:B0-----:R-:W0:Y:S03]  /*0110*/  LDC.64 R8, c[0x0][0x390] ;  /* 0x0000e400ff087b82 */ /* 0x001e260000000a00 */
[----:B--2---:R1:W-:Y:S04]  /*0120*/  STG.E desc[UR4][R4.64+0x4], R15 ;  /* 0x0000040f04007986 */ /* 0x0043e8000c101904 */
[----:B------:R-:W2:Y:S04]  /*0130*/  LDG.E R17, desc[UR4][R6.64+0x8] ;  /* 0x0000080406117981 */ /* 0x000ea8000c1e1900 */
[----:B--2---:R2:W-:Y:S04]  /*0140*/  STG.E desc[UR4][R4.64+0x8], R17 ;  /* 0x0000081104007986 */ /* 0x0045e8000c101904 */
[----:B------:R-:W3:Y:S04]  /*0150*/  LDG.E R19, desc[UR4][R6.64+0xc] ;  /* 0x00000c0406137981 */ /* 0x000ee8000c1e1900 */
[----:B---3--:R3:W-:Y:S04]  /*0160*/  STG.E desc[UR4][R4.64+0xc], R19 ;  /* 0x00000c1304007986 */ /* 0x0087e8000c101904 */
[----:B------:R-:W4:Y:S04]  /*0170*/  LDG.E R21, desc[UR4][R6.64+0x10] ;  /* 0x0000100406157981 */ /* 0x000f28000c1e1900 */
[----:B----4-:R-:W-:Y:S04]  /*0180*/  STG.E desc[UR4][R4.64+0x10], R21 ;  /* 0x0000101504007986 */ /* 0x010fe8000c101904 */
[----:B------:R-:W4:Y:S04]  /*0190*/  LDG.E R23, desc[UR4][R6.64+0x14] ;  /* 0x0000140406177981 */ /* 0x000f28000c1e1900 */
[----:B----4-:R-:W-:Y:S04]  /*01a0*/  STG.E desc[UR4][R4.64+0x14], R23 ;  /* 0x0000141704007986 */ /* 0x010fe8000c101904 */
[----:B------:R-:W4:Y:S04]  /*01b0*/  LDG.E R25, desc[UR4][R6.64+0x18] ;  /* 0x0000180406197981 */ /* 0x000f28000c1e1900 */
[----:B----4-:R-:W-:Y:S04]  /*01c0*/  STG.E desc[UR4][R4.64+0x18], R25 ;  /* 0x0000181904007986 */ /* 0x010fe8000c101904 */
[----:B-1----:R-:W4:Y:S04]  /*01d0*/  LDG.E R15, desc[UR4][R6.64+0x1c] ;  /* 0x00001c04060f7981 */ /* 0x002f28000c1e1900 */
[----:B----4-:R-:W-:Y:S04]  /*01e0*/  STG.E desc[UR4][R4.64+0x1c], R15 ;  /* 0x00001c0f04007986 */ /* 0x010fe8000c101904 */
[----:B--2---:R-:W2:Y:S01]  /*01f0*/  LDG.E R17, desc[UR4][R6.64+0x20] ;  /* 0x0000200406117981 */ /* 0x004ea2000c1e1900 */
[----:B0-----:R-:W-:-:S03]  /*0200*/  IMAD.WIDE R8, R11, 0x4, R8 ;  /* 0x000000040b087825 */ /* 0x001fc600078e0208 */
[----:B--2---:R-:W-:Y:S04]  /*0210*/  STG.E desc[UR4][R4.64+0x20], R17 ;  /* 0x0000201104007986 */ /* 0x004fe8000c101904 */
[----:B---3--:R-:W2:Y:S04]  /*0220*/  LDG.E R19, desc[UR4][R6.64+0x24] ;  /* 0x0000240406137981 */ /* 0x008ea8000c1e1900 */
[----:B--2---:R-:W-:Y:S04]  /*0230*/  STG.E desc[UR4][R4.64+0x24], R19 ;  /* 0x0000241304007986 */ /* 0x004fe8000c101904 */
[----:B------:R-:W2:Y:S02]  /*0240*/  LDG.E R8, desc[UR4][R8.64] ;  /* 0x0000000408087981 */ /* 0x000ea4000c1e1900 */
[----:B--2---:R-:W-:-:S05]  /*0250*/  IADD3 R13, PT, PT, R13, R8, RZ ;  /* 0x000000080d0d7210 */ /* 0x004fca0007ffe0ff */
[----:B------:R-:W-:-:S05]  /*0260*/  IMAD.WIDE.U32 R2, R13, 0x4, R2 ;  /* 0x000000040d027825 */ /* 0x000fca00078e0002 */
[----:B------:R-:W2:Y:S02]  /*0270*/  LDG.E R0, desc[UR4][R2.64] ;  /* 0x0000000402007981 */ /* 0x000ea4000c1e1900 */
[----:B--2---:R-:W-:-:S05]  /*0280*/  FADD R11, R0, -1 ;  /* 0xbf800000000b7421 */ /* 0x004fca0000000000 */
[----:B------:R-:W-:Y:S01]  /*0290*/  STG.E desc[UR4][R2.64], R11 ;  /* 0x0000000b02007986 */ /* 0x000fe2000c101904 */
[----:B------:R-:W-:Y:S05]  /*02a0*/  EXIT ;  /* 0x000000000000794d */ /* 0x000fea0003800000 */
.L_x_14:
        /* <DEDUP_REMOVED lines=13> */
.L_x_94:


//--------------------- .text._Z14zeroGradKernelPfj --------------------------
	.section	.text._Z14zeroGradKernelPfj,"ax",@progbits
	.align	128
        .global         _Z14zeroGradKernelPfj
        .type           _Z14zeroGradKernelPfj,@function
        .size           _Z14zeroGradKernelPfj,(.L_x_95 - _Z14zeroGradKernelPfj)
        .other          _Z14zeroGradKernelPfj,@"STO_CUDA_ENTRY STV_DEFAULT"
_Z14zeroGradKernelPfj:
.text._Z14zeroGradKernelPfj:
        /* <DEDUP_REMOVED lines=10> */
[----:B0-----:R-:W-:-:S05]  /*00a0*/  IMAD.WIDE R2, R5, 0x4, R2 ;  /* 0x0000000405027825 */ /* 0x001fca00078e0202 */
[----:B-1----:R-:W-:Y:S01]  /*00b0*/  STG.E desc[UR4][R2.64], RZ ;  /* 0x000000ff02007986 */ /* 0x002fe2000c101904 */
[----:B------:R-:W-:Y:S05]  /*00c0*/  EXIT ;  /* 0x000000000000794d */ /* 0x000fea0003800000 */
.L_x_15:
        /* <DEDUP_REMOVED lines=11> */
.L_x_95:


//--------------------- .text._Z17safeSoftMaxKernelPfjj --------------------------
	.section	.text._Z17safeSoftMaxKernelPfjj,"ax",@progbits
	.align	128
        .global         _Z17safeSoftMaxKernelPfjj
        .type           _Z17safeSoftMaxKernelPfjj,@function
        .size           _Z17safeSoftMaxKernelPfjj,(.L_x_89 - _Z17safeSoftMaxKernelPfjj)
        .other          _Z17safeSoftMaxKernelPfjj,@"STO_CUDA_ENTRY STV_DEFAULT"
_Z17safeSoftMaxKernelPfjj:
.text._Z17safeSoftMaxKernelPfjj:
[----:B------:R-:W-:Y:S08]  /*0000*/  LDC R1, c[0x0][0x37c] ;  /* 0x0000df00ff017b82 */ /* 0x000ff00000000800 */
[----:B------:R-:W0:Y:S08]  /*0010*/  S2UR UR4, SR_CTAID.X ;  /* 0x00000000000479c3 */ /* 0x000e300000002500 */
[----:B------:R-:W0:Y:S02]  /*0020*/  LDC R0, c[0x0][0x388] ;  /* 0x0000e200ff007b82 */ /* 0x000e240000000800 */
[----:B0-----:R-:W-:-:S13]  /*0030*/  ISETP.LE.U32.AND P0, PT, R0, UR4, PT ;  /* 0x0000000400007c0c */ /* 0x001fda000bf03070 */
[----:B------:R-:W-:Y:S05]  /*0040*/  @P0 EXIT ;  /* 0x000000000000094d */ /* 0x000fea0003800000 */
[----:B------:R-:W0:Y:S01]  /*0050*/  LDC R0, c[0x0][0x38c] ;  /* 0x0000e300ff007b82 */ /* 0x000e220000000800 */
[----:B------:R-:W1:Y:S07]  /*0060*/  LDCU.64 UR8, c[0x0][0x358] ;  /* 0x00006b00ff0877ac */ /* 0x000e6e0008000a00 */
[----:B------:R-:W2:Y:S01]  /*0070*/  LDC.64 R2, c[0x0][0x380] ;  /* 0x0000e000ff027b82 */ /* 0x000ea20000000a00 */
[----:B0-----:R-:W-:-:S04]  /*0080*/  IMAD R6, R0, UR4, RZ ;  /* 0x0000000400067c24 */ /* 0x001fc8000f8e02ff */
[----:B--2---:R-:W-:-:S06]  /*0090*/  IMAD.WIDE.U32 R26, R6, 0x4, R2 ;  /* 0x00000004061a7825 */ /* 0x004fcc00078e0002 */
[----:B-1----:R0:W5:Y:S01]  /*00a0*/  LDG.E R26, desc[UR8][R26.64] ;  /* 0x000000081a1a7981 */ /* 0x002162000c1e1900 */
[----:B------:R-:W-:-:S13]  /*00b0*/  ISETP.GE.U32.AND P0, PT, R0, 0x2, PT ;  /* 0x000000020000780c */ /* 0x000fda0003f06070 */
[----:B0-----:R-:W-:Y:S05]  /*00c0*/  @!P0 BRA `(.L_x_16) ;  /* 0x0000000800248947 */ /* 0x001fea0003800000 */
[C---:B------:R-:W-:Y:S01]  /*00d0*/  IADD3 R4, PT, PT, R0.reuse, -0x2, RZ ;  /* 0xfffffffe00047810 */ /* 0x040fe20007ffe0ff */
[----:B------:R-:W-:Y:S01]  /*00e0*/  HFMA2 R5, -RZ, RZ, 0, 5.9604644775390625e-08 ;  /* 0x00000001ff057431 */ /* 0x000fe200000001ff */
[----:B------:R-:W-:Y:S02]  /*00f0*/  IADD3 R0, PT, PT, R0, -0x1, RZ ;  /* 0xffffffff00007810 */ /* 0x000fe40007ffe0ff */
[----:B------:R-:W-:Y:S02]  /*0100*/  ISETP.GE.U32.AND P0, PT, R4, 0xf, PT ;  /* 0x0000000f0400780c */ /* 0x000fe40003f06070 */
[----:B------:R-:W-:-:S11]  /*0110*/  LOP3.LUT R4, R0, 0xf, RZ, 0xc0, !PT ;  /* 0x0000000f00047812 */ /* 0x000fd600078ec0ff */
[----:B------:R-:W-:Y:S05]  /*0120*/  @!P0 BRA `(.L_x_17) ;  /* 0x0000000400088947 */ /* 0x000fea0003800000 */
[----:B------:R-:W0:Y:S01]  /*0130*/  LDC.64 R2, c[0x0][0x380] ;  /* 0x0000e000ff027b82 */ /* 0x000e220000000a00 */
[----:B------:R-:W-:Y:S02]  /*0140*/  LOP3.LUT R9, R0, 0xfffffff0, RZ, 0xc0, !PT ;  /* 0xfffffff000097812 */ /* 0x000fe400078ec0ff */
[----:B------:R-:W-:Y:S02]  /*0150*/  MOV R8, 0x8 ;  /* 0x0000000800087802 */ /* 0x000fe40000000f00 */
[----:B------:R-:W-:Y:S02]  /*0160*/  MOV R7, R6 ;  /* 0x0000000600077202 */ /* 0x000fe40000000f00 */
[----:B------:R-:W-:-:S07]  /*0170*/  IADD3 R9, PT, PT, -R9, RZ, RZ ;  /* 0x000000ff09097210 */ /* 0x000fce0007ffe1ff */
.L_x_18:
[C---:B------:R-:W-:Y:S02]  /*0180*/  IADD3 R15, PT, PT, R7.reuse, 0x1, RZ ;  /* 0x00000001070f7810 */ /* 0x040fe40007ffe0ff */
[----:B------:R-:W-:-:S03]  /*0190*/  IADD3 R17, PT, PT, R7, 0x2, RZ ;  /* 0x0000000207117810 */ /* 0x000fc60007ffe0ff */
[----:B0-----:R-:W-:-:S04]  /*01a0*/  IMAD.WIDE.U32 R14, R15, 0x4, R2 ;  /* 0x000000040f0e7825 */ /* 0x001fc800078e0002 */
[--C-:B------:R-:W-:Y:S01]  /*01b0*/  IMAD.WIDE.U32 R16, R17, 0x4, R2.reuse ;  /* 0x0000000411107825 */ /* 0x100fe200078e0002 */
[----:B------:R0:W2:Y:S04]  /*01c0*/  LDG.E R10, desc[UR8][R14.64] ;  /* 0x000000080e0a7981 */ /* 0x0000a8000c1e1900 */
[----:B------:R1:W2:Y:S01]  /*01d0*/  LDG.E R11, desc[UR8][R16.64] ;  /* 0x00000008100b7981 */ /* 0x0002a2000c1e1900 */
[C---:B------:R-:W-:Y:S02]  /*01e0*/  IADD3 R19, PT, PT, R7.reuse, 0x3, RZ ;  /* 0x0000000307137810 */ /* 0x040fe40007ffe0ff */
[C---:B------:R-:W-:Y:S02]  /*01f0*/  IADD3 R13, PT, PT, R7.reuse, 0x4, RZ ;  /* 0x00000004070d7810 */ /* 0x040fe40007ffe0ff */
[----:B------:R-:W-:Y:S01]  /*0200*/  IADD3 R29, PT, PT, R7, 0x5, RZ ;  /* 0x00000005071d7810 */ /* 0x000fe20007ffe0ff */
[----:B------:R-:W-:Y:S01]  /*0210*/  IMAD.WIDE.U32 R18, R19, 0x4, R2 ;  /* 0x0000000413127825 */ /* 0x000fe200078e0002 */
[----:B------:R-:W-:-:S02]  /*0220*/  IADD3 R21, PT, PT, R7, 0x6, RZ ;  /* 0x0000000607157810 */ /* 0x000fc40007ffe0ff */
[----:B------:R-:W-:Y:S01]  /*0230*/  IADD3 R27, PT, PT, R7, 0x8, RZ ;  /* 0x00000008071b7810 */ /* 0x000fe20007ffe0ff */
[--C-:B------:R-:W-:Y:S01]  /*0240*/  IMAD.WIDE.U32 R12, R13, 0x4, R2.reuse ;  /* 0x000000040d0c7825 */ /* 0x100fe200078e0002 */
[C---:B------:R-:W-:Y:S01]  /*0250*/  IADD3 R23, PT, PT, R7.reuse, 0x7, RZ ;  /* 0x0000000707177810 */ /* 0x040fe20007ffe0ff */
[----:B------:R3:W4:Y:S01]  /*0260*/  LDG.E R25, desc[UR8][R18.64] ;  /* 0x0000000812197981 */ /* 0x000722000c1e1900 */
[----:B------:R-:W-:Y:S01]  /*0270*/  IADD3 R22, PT, PT, R7, 0x9, RZ ;  /* 0x0000000907167810 */ /* 0x000fe20007ffe0ff */
[--C-:B------:R-:W-:Y:S02]  /*0280*/  IMAD.WIDE.U32 R28, R29, 0x4, R2.reuse ;  /* 0x000000041d1c7825 */ /* 0x100fe400078e0002 */
[----:B------:R-:W4:Y:S02]  /*0290*/  LDG.E R5, desc[UR8][R12.64] ;  /* 0x000000080c057981 */ /* 0x000f24000c1e1900 */
[--C-:B0-----:R-:W-:Y:S02]  /*02a0*/  IMAD.WIDE.U32 R14, R21, 0x4, R2.reuse ;  /* 0x00000004150e7825 */ /* 0x101fe400078e0002 */
[----:B------:R0:W4:Y:S02]  /*02b0*/  LDG.E R24, desc[UR8][R28.64] ;  /* 0x000000081c187981 */ /* 0x000124000c1e1900 */
[----:B-1----:R-:W-:Y:S01]  /*02c0*/  IMAD.WIDE.U32 R16, R27, 0x4, R2 ;  /* 0x000000041b107825 */ /* 0x002fe200078e0002 */
[----:B------:R-:W-:-:S03]  /*02d0*/  IADD3 R27, PT, PT, R7, 0xa, RZ ;  /* 0x0000000a071b7810 */ /* 0x000fc60007ffe0ff */
[--C-:B------:R-:W-:Y:S01]  /*02e0*/  IMAD.WIDE.U32 R20, R23, 0x4, R2.reuse ;  /* 0x0000000417147825 */ /* 0x100fe200078e0002 */
[----:B------:R-:W4:Y:S03]  /*02f0*/  LDG.E R13, desc[UR8][R16.64] ;  /* 0x00000008100d7981 */ /* 0x000f26000c1e1900 */
[----:B---3--:R-:W-:Y:S01]  /*0300*/  IMAD.WIDE.U32 R18, R22, 0x4, R2 ;  /* 0x0000000416127825 */ /* 0x008fe200078e0002 */
[----:B------:R1:W3:Y:S01]  /*0310*/  LDG.E R23, desc[UR8][R14.64] ;  /* 0x000000080e177981 */ /* 0x0002e2000c1e1900 */
[----:B0-----:R-:W-:-:S03]  /*0320*/  IADD3 R29, PT, PT, R7, 0xb, RZ ;  /* 0x0000000b071d7810 */ /* 0x001fc60007ffe0ff */
[----:B------:R-:W3:Y:S04]  /*0330*/  LDG.E R22, desc[UR8][R20.64] ;  /* 0x0000000814167981 */ /* 0x000ee8000c1e1900 */
[----:B------:R0:W3:Y:S01]  /*0340*/  LDG.E R12, desc[UR8][R18.64] ;  /* 0x00000008120c7981 */ /* 0x0000e2000c1e1900 */
[----:B-1----:R-:W-:Y:S01]  /*0350*/  IADD3 R15, PT, PT, R7, 0xc, RZ ;  /* 0x0000000c070f7810 */ /* 0x002fe20007ffe0ff */
[----:B------:R-:W-:-:S04]  /*0360*/  IMAD.WIDE.U32 R28, R29, 0x4, R2 ;  /* 0x000000041d1c7825 */ /* 0x000fc800078e0002 */
[----:B------:R-:W-:Y:S01]  /*0370*/  IMAD.WIDE.U32 R14, R15, 0x4, R2 ;  /* 0x000000040f0e7825 */ /* 0x000fe200078e0002 */
[C---:B0-----:R-:W-:Y:S02]  /*0380*/  IADD3 R19, PT, PT, R7.reuse, 0xe, RZ ;  /* 0x0000000e07137810 */ /* 0x041fe40007ffe0ff */
[----:B------:R-:W-:-:S03]  /*0390*/  IADD3 R21, PT, PT, R7, 0xf, RZ ;  /* 0x0000000f07157810 */ /* 0x000fc60007ffe0ff */
[----:B------:R-:W3:Y:S01]  /*03a0*/  LDG.E R15, desc[UR8][R14.64] ;  /* 0x000000080e0f7981 */ /* 0x000ee2000c1e1900 */
[----:B------:R-:W-:-:S04]  /*03b0*/  IMAD.WIDE.U32 R18, R19, 0x4, R2 ;  /* 0x0000000413127825 */ /* 0x000fc800078e0002 */
[----:B------:R-:W-:Y:S02]  /*03c0*/  IMAD.WIDE.U32 R20, R21, 0x4, R2 ;  /* 0x0000000415147825 */ /* 0x000fe400078e0002 */
[----:B------:R-:W3:Y:S04]  /*03d0*/  LDG.E R19, desc[UR8][R18.64] ;  /* 0x0000000812137981 */ /* 0x000ee8000c1e1900 */
[----:B------:R-:W3:Y:S01]  /*03e0*/  LDG.E R20, desc[UR8][R20.64] ;  /* 0x0000000814147981 */ /* 0x000ee2000c1e1900 */
[----:B--2--5:R-:W-:Y:S01]  /*03f0*/  FMNMX3 R26, R26, R10, R11, !PT ;  /* 0x0000000a1a1a7276 */ /* 0x024fe2000780000b */
[----:B------:R-:W-:Y:S01]  /*0400*/  IMAD.WIDE.U32 R10, R27, 0x4, R2 ;  /* 0x000000041b0a7825 */ /* 0x000fe200078e0002 */
[C---:B------:R-:W-:Y:S02]  /*0410*/  IADD3 R27, PT, PT, R7.reuse, 0xd, RZ ;  /* 0x0000000d071b7810 */ /* 0x040fe40007ffe0ff */
[----:B------:R-:W-:-:S03]  /*0420*/  IADD3 R7, PT, PT, R7, 0x10, RZ ;  /* 0x0000001007077810 */ /* 0x000fc60007ffe0ff */
[----:B------:R-:W2:Y:S01]  /*0430*/  LDG.E R11, desc[UR8][R10.64] ;  /* 0x000000080a0b7981 */ /* 0x000ea2000c1e1900 */
[----:B------:R-:W-:-:S06]  /*0440*/  IMAD.WIDE.U32 R16, R27, 0x4, R2 ;  /* 0x000000041b107825 */ /* 0x000fcc00078e0002 */
[----:B------:R-:W2:Y:S04]  /*0450*/  LDG.E R16, desc[UR8][R16.64] ;  /* 0x0000000810107981 */ /* 0x000ea8000c1e1900 */
[----:B------:R0:W2:Y:S02]  /*0460*/  LDG.E R10, desc[UR8][R28.64] ;  /* 0x000000081c0a7981 */ /* 0x0000a4000c1e1900 */
[----:B0-----:R-:W-:-:S06]  /*0470*/  IMAD.WIDE.U32 R28, R7, 0x4, R2 ;  /* 0x00000004071c7825 */ /* 0x001fcc00078e0002 */
[----:B------:R-:W2:Y:S01]  /*0480*/  LDG.E R29, desc[UR8][R28.64] ;  /* 0x000000081c1d7981 */ /* 0x000ea2000c1e1900 */
[----:B----4-:R-:W-:Y:S02]  /*0490*/  FMNMX3 R5, R26, R25, R5, !PT ;  /* 0x000000191a057276 */ /* 0x010fe40007800005 */
[----:B------:R-:W-:Y:S02]  /*04a0*/  IADD3 R9, PT, PT, R9, 0x10, RZ ;  /* 0x0000001009097810 */ /* 0x000fe40007ffe0ff */
[----:B---3--:R-:W-:Y:S02]  /*04b0*/  FMNMX3 R5, R5, R24, R23, !PT ;  /* 0x0000001805057276 */ /* 0x008fe40007800017 */
[----:B------:R-:W-:Y:S02]  /*04c0*/  ISETP.NE.AND P0, PT, R9, RZ, PT ;  /* 0x000000ff0900720c */ /* 0x000fe40003f05270 */
[----:B------:R-:W-:Y:S02]  /*04d0*/  FMNMX3 R5, R5, R22, R13, !PT ;  /* 0x0000001605057276 */ /* 0x000fe4000780000d */
[----:B------:R-:W-:-:S02]  /*04e0*/  IADD3 R8, PT, PT, R8, 0x10, RZ ;  /* 0x0000001008087810 */ /* 0x000fc40007ffe0ff */
[----:B--2---:R-:W-:-:S04]  /*04f0*/  FMNMX3 R5, R5, R12, R11, !PT ;  /* 0x0000000c05057276 */ /* 0x004fc8000780000b */
[----:B------:R-:W-:-:S04]  /*0500*/  FMNMX3 R5, R5, R10, R15, !PT ;  /* 0x0000000a05057276 */ /* 0x000fc8000780000f */
[----:B------:R-:W-:-:S04]  /*0510*/  FMNMX3 R5, R5, R16, R19, !PT ;  /* 0x0000001005057276 */ /* 0x000fc80007800013 */
[----:B------:R-:W-:Y:S01]  /*0520*/  FMNMX3 R26, R5, R20, R29, !PT ;  /* 0x00000014051a7276 */ /* 0x000fe2000780001d */
[----:B------:R-:W-:Y:S06]  /*0530*/  @P0 BRA `(.L_x_18) ;  /* 0xfffffffc00100947 */ /* 0x000fec000383ffff */
[----:B------:R-:W-:-:S07]  /*0540*/  IADD3 R5, PT, PT, R8, -0x7, RZ ;  /* 0xfffffff908057810 */ /* 0x000fce0007ffe0ff */
.L_x_17:
[----:B------:R-:W-:-:S13]  /*0550*/  ISETP.NE.AND P0, PT, R4, RZ, PT ;  /* 0x000000ff0400720c */ /* 0x000fda0003f05270 */
[----:B------:R-:W-:Y:S05]  /*0560*/  @!P0 BRA `(.L_x_16) ;  /* 0x0000000000fc8947 */ /* 0x000fea0003800000 */
[----:B------:R-:W-:Y:S02]  /*0570*/  ISETP.GE.U32.AND P0, PT, R4, 0x8, PT ;  /* 0x000000080400780c */ /* 0x000fe40003f06070 */
[----:B------:R-:W-:-:S04]  /*0580*/  LOP3.LUT R22, R0, 0x7, RZ, 0xc0, !PT ;  /* 0x0000000700167812 */ /* 0x000fc800078ec0ff */
[----:B------:R-:W-:-:S07]  /*0590*/  ISETP.NE.AND P1, PT, R22, RZ, PT ;  /* 0x000000ff1600720c */ /* 0x000fce0003f25270 */
[----:B------:R-:W-:Y:S06]  /*05a0*/  @!P0 BRA `(.L_x_19) ;  /* 0x0000000000748947 */ /* 0x000fec0003800000 */
[----:B------:R-:W-:-:S04]  /*05b0*/  IADD3 R9, PT, PT, R6, R5, RZ ;  /* 0x0000000506097210 */ /* 0x000fc80007ffe0ff */
[C---:B------:R-:W-:Y:S01]  /*05c0*/  IADD3 R21, PT, PT, R9.reuse, 0x1, RZ ;  /* 0x0000000109157810 */ /* 0x040fe20007ffe0ff */
[C-C-:B------:R-:W-:Y:S01]  /*05d0*/  IMAD.WIDE.U32 R14, R9.reuse, 0x4, R2.reuse ;  /* 0x00000004090e7825 */ /* 0x140fe200078e0002 */
[C---:B------:R-:W-:Y:S02]  /*05e0*/  IADD3 R19, PT, PT, R9.reuse, 0x2, RZ ;  /* 0x0000000209137810 */ /* 0x040fe40007ffe0ff */
[----:B------:R-:W-:Y:S01]  /*05f0*/  IADD3 R11, PT, PT, R9, 0x3, RZ ;  /* 0x00000003090b7810 */ /* 0x000fe20007ffe0ff */
[--C-:B------:R-:W-:Y:S01]  /*0600*/  IMAD.WIDE.U32 R20, R21, 0x4, R2.reuse ;  /* 0x0000000415147825 */ /* 0x100fe200078e0002 */
[C---:B------:R-:W-:Y:S01]  /*0610*/  IADD3 R13, PT, PT, R9.reuse, 0x4, RZ ;  /* 0x00000004090d7810 */ /* 0x040fe20007ffe0ff */
[----:B------:R0:W2:Y:S01]  /*0620*/  LDG.E R7, desc[UR8][R14.64] ;  /* 0x000000080e077981 */ /* 0x0000a2000c1e1900 */
[----:B------:R-:W-:Y:S01]  /*0630*/  IADD3 R17, PT, PT, R9, 0x5, RZ ;  /* 0x0000000509117810 */ /* 0x000fe20007ffe0ff */
[--C-:B------:R-:W-:Y:S01]  /*0640*/  IMAD.WIDE.U32 R18, R19, 0x4, R2.reuse ;  /* 0x0000000413127825 */ /* 0x100fe200078e0002 */
[----:B------:R-:W-:Y:S01]  /*0650*/  IADD3 R23, PT, PT, R9, 0x6, RZ ;  /* 0x0000000609177810 */ /* 0x000fe20007ffe0ff */
[----:B------:R-:W2:Y:S02]  /*0660*/  LDG.E R4, desc[UR8][R20.64] ;  /* 0x0000000814047981 */ /* 0x000ea4000c1e1900 */
[--C-:B------:R-:W-:Y:S01]  /*0670*/  IMAD.WIDE.U32 R10, R11, 0x4, R2.reuse ;  /* 0x000000040b0a7825 */ /* 0x100fe200078e0002 */
[----:B------:R-:W-:Y:S01]  /*0680*/  IADD3 R25, PT, PT, R9, 0x7, RZ ;  /* 0x0000000709197810 */ /* 0x000fe20007ffe0ff */
[----:B------:R-:W3:Y:S02]  /*0690*/  LDG.E R18, desc[UR8][R18.64] ;  /* 0x0000000812127981 */ /* 0x000ee4000c1e1900 */
[----:B------:R-:W-:-:S02]  /*06a0*/  IMAD.WIDE.U32 R12, R13, 0x4, R2 ;  /* 0x000000040d0c7825 */ /* 0x000fc400078e0002 */
[----:B------:R-:W3:Y:S02]  /*06b0*/  LDG.E R10, desc[UR8][R10.64] ;  /* 0x000000080a0a7981 */ /* 0x000ee4000c1e1900 */
[--C-:B------:R-:W-:Y:S02]  /*06c0*/  IMAD.WIDE.U32 R8, R17, 0x4, R2.reuse ;  /* 0x0000000411087825 */ /* 0x100fe400078e0002 */
[----:B------:R-:W4:Y:S02]  /*06d0*/  LDG.E R12, desc[UR8][R12.64] ;  /* 0x000000080c0c7981 */ /* 0x000f24000c1e1900 */
[--C-:B------:R-:W-:Y:S02]  /*06e0*/  IMAD.WIDE.U32 R16, R23, 0x4, R2.reuse ;  /* 0x0000000417107825 */ /* 0x100fe400078e0002 */
[----:B------:R-:W4:Y:S02]  /*06f0*/  LDG.E R8, desc[UR8][R8.64] ;  /* 0x0000000808087981 */ /* 0x000f24000c1e1900 */
[----:B0-----:R-:W-:-:S02]  /*0700*/  IMAD.WIDE.U32 R14, R25, 0x4, R2 ;  /* 0x00000004190e7825 */ /* 0x001fc400078e0002 */
[----:B------:R-:W4:Y:S04]  /*0710*/  LDG.E R16, desc[UR8][R16.64] ;  /* 0x0000000810107981 */ /* 0x000f28000c1e1900 */
[----:B------:R-:W4:Y:S01]  /*0720*/  LDG.E R14, desc[UR8][R14.64] ;  /* 0x000000080e0e7981 */ /* 0x000f22000c1e1900 */
[----:B------:R-:W-:Y:S02]  /*0730*/  IADD3 R5, PT, PT, R5, 0x8, RZ ;  /* 0x0000000805057810 */ /* 0x000fe40007ffe0ff */
[----:B--2--5:R-:W-:-:S04]  /*0740*/  FMNMX3 R7, R26, R7, R4, !PT ;  /* 0x000000071a077276 */ /* 0x024fc80007800004 */
[----:B---3--:R-:W-:-:S04]  /*0750*/  FMNMX3 R7, R7, R18, R10, !PT ;  /* 0x0000001207077276 */ /* 0x008fc8000780000a */
[----:B----4-:R-:W-:-:S04]  /*0760*/  FMNMX3 R7, R7, R12, R8, !PT ;  /* 0x0000000c07077276 */ /* 0x010fc80007800008 */
[----:B------:R-:W-:-:S07]  /*0770*/  FMNMX3 R26, R7, R16, R14, !PT ;  /* 0x00000010071a7276 */ /* 0x000fce000780000e */
.L_x_19:
        /* <DEDUP_REMOVED lines=10> */
[--C-:B------:R-:W-:Y:S02]  /*0820*/  IMAD.WIDE.U32 R10, R11, 0x4, R2.reuse ;  /* 0x000000040b0a7825 */ /* 0x100fe400078e0002 */
[----:B------:R-:W2:Y:S02]  /*0830*/  LDG.E R9, desc[UR8][R8.64] ;  /* 0x0000000808097981 */ /* 0x000ea4000c1e1900 */
[--C-:B------:R-:W-:Y:S02]  /*0840*/  IMAD.WIDE.U32 R12, R13, 0x4, R2.reuse ;  /* 0x000000040d0c7825 */ /* 0x100fe400078e0002 */
[----:B------:R-:W2:Y:S02]  /*0850*/  LDG.E R10, desc[UR8][R10.64] ;  /* 0x000000080a0a7981 */ /* 0x000ea4000c1e1900 */
[----:B------:R-:W-:-:S02]  /*0860*/  IMAD.WIDE.U32 R14, R15, 0x4, R2 ;  /* 0x000000040f0e7825 */ /* 0x000fc400078e0002 */
[----:B------:R-:W3:Y:S04]  /*0870*/  LDG.E R13, desc[UR8][R12.64] ;  /* 0x000000080c0d7981 */ /* 0x000ee8000c1e1900 */
[----:B------:R-:W3:Y:S01]  /*0880*/  LDG.E R14, desc[UR8][R14.64] ;  /* 0x000000080e0e7981 */ /* 0x000ee2000c1e1900 */
[----:B------:R-:W-:Y:S02]  /*0890*/  IADD3 R5, PT, PT, R5, 0x4, RZ ;  /* 0x0000000405057810 */ /* 0x000fe40007ffe0ff */
[----:B--2--5:R-:W-:-:S04]  /*08a0*/  FMNMX3 R26, R26, R9, R10, !PT ;  /* 0x000000091a1a7276 */ /* 0x024fc8000780000a */
[----:B---3--:R-:W-:-:S07]  /*08b0*/  FMNMX3 R26, R26, R13, R14, !PT ;  /* 0x0000000d1a1a7276 */ /* 0x008fce000780000e */
.L_x_20:
[----:B------:R-:W-:Y:S05]  /*08c0*/  @!P1 BRA `(.L_x_16) ;  /* 0x0000000000249947 */ /* 0x000fea0003800000 */
[----:B------:R-:W-:Y:S02]  /*08d0*/  IADD3 R7, PT, PT, R6, R5, RZ ;  /* 0x0000000506077210 */ /* 0x000fe40007ffe0ff */
[----:B------:R-:W-:-:S07]  /*08e0*/  IADD3 R0, PT, PT, -R0, RZ, RZ ;  /* 0x000000ff00007210 */ /* 0x000fce0007ffe1ff */
.L_x_21:
[----:B------:R-:W-:-:S06]  /*08f0*/  IMAD.WIDE.U32 R4, R7, 0x4, R2 ;  /* 0x0000000407047825 */ /* 0x000fcc00078e0002 */
[----:B------:R-:W2:Y:S01]  /*0900*/  LDG.E R5, desc[UR8][R4.64] ;  /* 0x0000000804057981 */ /* 0x000ea2000c1e1900 */
[----:B------:R-:W-:Y:S02]  /*0910*/  IADD3 R0, PT, PT, R0, 0x1, RZ ;  /* 0x0000000100007810 */ /* 0x000fe40007ffe0ff */
[----:B------:R-:W-:Y:S02]  /*0920*/  IADD3 R7, PT, PT, R7, 0x1, RZ ;  /* 0x0000000107077810 */ /* 0x000fe40007ffe0ff */
[----:B------:R-:W-:Y:S02]  /*0930*/  ISETP.NE.AND P0, PT, R0, RZ, PT ;  /* 0x000000ff0000720c */ /* 0x000fe40003f05270 */
[----:B--2--5:R-:W-:-:S11]  /*0940*/  FMNMX R26, R5, R26, !PT ;  /* 0x0000001a051a7209 */ /* 0x024fd60007800000 */
[----:B------:R-:W-:Y:S05]  /*0950*/  @P0 BRA `(.L_x_21) ;  /* 0xfffffffc00e40947 */ /* 0x000fea000383ffff */
.L_x_16:
[----:B------:R-:W0:Y:S01]  /*0960*/  LDC R0, c[0x0][0x38c] ;  /* 0x0000e300ff007b82 */ /* 0x000e220000000800 */
[----:B------:R-:W-:Y:S02]  /*0970*/  MOV R9, RZ ;  /* 0x000000ff00097202 */ /* 0x000fe40000000f00 */
[----:B0-----:R-:W-:-:S13]  /*0980*/  ISETP.NE.AND P0, PT, R0, RZ, PT ;  /* 0x000000ff0000720c */ /* 0x001fda0003f05270 */
[----:B------:R-:W-:Y:S05]  /*0990*/  @!P0 BRA `(.L_x_22) ;  /* 0x0000000c00d88947 */ /* 0x000fea0003800000 */
[C---:B------:R-:W-:Y:S01]  /*09a0*/  ISETP.GE.U32.AND P0, PT, R0.reuse, 0x8, PT ;  /* 0x000000080000780c */ /* 0x040fe20003f06070 */
[----:B------:R-:W-:Y:S01]  /*09b0*/  HFMA2 R9, -RZ, RZ, 0, 0 ;  /* 0x00000000ff097431 */ /* 0x000fe200000001ff */
[----:B------:R-:W-:Y:S02]  /*09c0*/  LOP3.LUT R16, R0, 0x7, RZ, 0xc0, !PT ;  /* 0x0000000700107812 */ /* 0x000fe400078ec0ff */
[----:B------:R-:W-:Y:S02]  /*09d0*/  MOV R13, RZ ;  /* 0x000000ff000d7202 */ /* 0x000fe40000000f00 */
[----:B------:R-:W-:-:S07]  /*09e0*/  ISETP.NE.AND P1, PT, R16, RZ, PT ;  /* 0x000000ff1000720c */ /* 0x000fce0003f25270 */
[----:B------:R-:W-:Y:S06]  /*09f0*/  @!P0 BRA `(.L_x_23) ;  /* 0x0000000400e88947 */ /* 0x000fec0003800000 */
[----:B------:R-:W0:Y:S01]  /*0a00*/  LDC.64 R2, c[0x0][0x380] ;  /* 0x0000e000ff027b82 */ /* 0x000e220000000a00 */
[----:B------:R-:W-:Y:S02]  /*0a10*/  LOP3.LUT R13, R0, 0xfffffff8, RZ, 0xc0, !PT ;  /* 0xfffffff8000d7812 */ /* 0x000fe400078ec0ff */
[----:B------:R-:W-:Y:S02]  /*0a20*/  IADD3 R7, PT, PT, R6, 0x3, RZ ;  /* 0x0000000306077810 */ /* 0x000fe40007ffe0ff */
[----:B------:R-:W-:Y:S02]  /*0a30*/  MOV R9, RZ ;  /* 0x000000ff00097202 */ /* 0x000fe40000000f00 */
[----:B------:R-:W-:-:S07]  /*0a40*/  IADD3 R14, PT, PT, -R13, RZ, RZ ;  /* 0x000000ff0d0e7210 */ /* 0x000fce0007ffe1ff */
.L_x_24:
[----:B-1----:R-:W-:-:S05]  /*0a50*/  IADD3 R5, PT, PT, R7, -0x3, RZ ;  /* 0xfffffffd07057810 */ /* 0x002fca0007ffe0ff */
[----:B0-----:R-:W-:-:S05]  /*0a60*/  IMAD.WIDE.U32 R4, R5, 0x4, R2 ;  /* 0x0000000405047825 */ /* 0x001fca00078e0002 */
[----:B------:R-:W2:Y:S01]  /*0a70*/  LDG.E R11, desc[UR8][R4.64] ;  /* 0x00000008040b7981 */ /* 0x000ea2000c1e1900 */
[----:B------:R-:W-:Y:S01]  /*0a80*/  HFMA2 R8, -RZ, RZ, 0.96630859375, -0.0022525787353515625 ;  /* 0x3bbb989dff087431 */ /* 0x000fe200000001ff */
[----:B------:R-:W-:Y:S01]  /*0a90*/  MOV R12, 0x437c0000 ;  /* 0x437c0000000c7802 */ /* 0x000fe20000000f00 */
[----:B--2--5:R-:W-:-:S04]  /*0aa0*/  FADD R11, R11, -R26 ;  /* 0x8000001a0b0b7221 */ /* 0x024fc80000000000 */
[----:B------:R-:W-:-:S04]  /*0ab0*/  FFMA.SAT R15, R11, R8, 0.5 ;  /* 0x3f0000000b0f7423 */ /* 0x000fc80000002008 */
[----:B------:R-:W-:-:S04]  /*0ac0*/  FFMA.RM R15, R15, R12, 12582913 ;  /* 0x4b4000010f0f7423 */ /* 0x000fc8000000400c */
[----:B------:R-:W-:-:S04]  /*0ad0*/  FADD R0, R15, -12583039 ;  /* 0xcb40007f0f007421 */ /* 0x000fc80000000000 */
[----:B------:R-:W-:-:S04]  /*0ae0*/  FFMA R0, R11, 1.4426950216293334961, -R0 ;  /* 0x3fb8aa3b0b007823 */ /* 0x000fc80000000800 */
[----:B------:R-:W-:Y:S01]  /*0af0*/  FFMA R17, R11, 1.925963033500011079e-08, R0 ;  /* 0x32a570600b117823 */ /* 0x000fe20000000000 */
[----:B------:R-:W-:Y:S02]  /*0b00*/  SHF.L.U32 R0, R15, 0x17, RZ ;  /* 0x000000170f007819 */ /* 0x000fe400000006ff */
[----:B------:R-:W-:-:S03]  /*0b10*/  IADD3 R11, PT, PT, R7, -0x2, RZ ;  /* 0xfffffffe070b7810 */ /* 0x000fc60007ffe0ff */
[----:B------:R-:W0:Y:S02]  /*0b20*/  MUFU.EX2 R17, R17 ;  /* 0x0000001100117308 */ /* 0x000e240000000800 */
[----:B------:R-:W-:-:S04]  /*0b30*/  IMAD.WIDE.U32 R10, R11, 0x4, R2 ;  /* 0x000000040b0a7825 */ /* 0x000fc800078e0002 */
[----:B0-----:R-:W-:-:S05]  /*0b40*/  FMUL R0, R0, R17 ;  /* 0x0000001100007220 */ /* 0x001fca0000400000 */
[----:B------:R0:W-:Y:S04]  /*0b50*/  STG.E desc[UR8][R4.64], R0 ;  /* 0x0000000004007986 */ /* 0x0001e8000c101908 */
[----:B------:R-:W2:Y:S01]  /*0b60*/  LDG.E R15, desc[UR8][R10.64] ;  /* 0x000000080a0f7981 */ /* 0x000ea2000c1e1900 */
[----:B------:R-:W-:-:S05]  /*0b70*/  IADD3 R17, PT, PT, R7, -0x1, RZ ;  /* 0xffffffff07117810 */ /* 0x000fca0007ffe0ff */
[----:B0-----:R-:W-:-:S04]  /*0b80*/  IMAD.WIDE.U32 R4, R17, 0x4, R2 ;  /* 0x0000000411047825 */ /* 0x001fc800078e0002 */
[----:B--2---:R-:W-:-:S04]  /*0b90*/  FADD R15, R15, -R26 ;  /* 0x8000001a0f0f7221 */ /* 0x004fc80000000000 */
[----:B------:R-:W-:-:S04]  /*0ba0*/  FFMA.SAT R19, R15, R8, 0.5 ;  /* 0x3f0000000f137423 */ /* 0x000fc80000002008 */
[----:B------:R-:W-:-:S04]  /*0bb0*/  FFMA.RM R19, R19, R12, 12582913 ;  /* 0x4b40000113137423 */ /* 0x000fc8000000400c */
[----:B------:R-:W-:-:S04]  /*0bc0*/  FADD R18, R19, -12583039 ;  /* 0xcb40007f13127421 */ /* 0x000fc80000000000 */
[----:B------:R-:W-:-:S04]  /*0bd0*/  FFMA R18, R15, 1.4426950216293334961, -R18 ;  /* 0x3fb8aa3b0f127823 */ /* 0x000fc80000000812 */
[----:B------:R-:W-:Y:S01]  /*0be0*/  FFMA R18, R15, 1.925963033500011079e-08, R18 ;  /* 0x32a570600f127823 */ /* 0x000fe20000000012 */
[----:B------:R-:W-:-:S05]  /*0bf0*/  SHF.L.U32 R15, R19, 0x17, RZ ;  /* 0x00000017130f7819 */ /* 0x000fca00000006ff */
[----:B------:R-:W0:Y:S02]  /*0c00*/  MUFU.EX2 R18, R18 ;  /* 0x0000001200127308 */ /* 0x000e240000000800 */
[----:B0-----:R-:W-:-:S05]  /*0c10*/  FMUL R15, R15, R18 ;  /* 0x000000120f0f7220 */ /* 0x001fca0000400000 */
[----:B------:R0:W-:Y:S04]  /*0c20*/  STG.E desc[UR8][R10.64], R15 ;  /* 0x0000000f0a007986 */ /* 0x0001e8000c101908 */
[----:B------:R-:W2:Y:S01]  /*0c30*/  LDG.E R17, desc[UR8][R4.64] ;  /* 0x0000000804117981 */ /* 0x000ea2000c1e1900 */
        /* <DEDUP_REMOVED lines=11> */
[----:B------:R-:W2:Y:S02]  /*0cf0*/  LDG.E R19, desc[UR8][R10.64] ;  /* 0x000000080a137981 */ /* 0x000ea4000c1e1900 */
[----:B--2---:R-:W-:-:S04]  /*0d00*/  FADD R19, R19, -R26 ;  /* 0x8000001a13137221 */ /* 0x004fc80000000000 */
[----:B------:R-:W-:-:S04]  /*0d10*/  FFMA.SAT R21, R19, R8, 0.5 ;  /* 0x3f00000013157423 */ /* 0x000fc80000002008 */
[----:B------:R-:W-:-:S04]  /*0d20*/  FFMA.RM R21, R21, R12, 12582913 ;  /* 0x4b40000115157423 */ /* 0x000fc8000000400c */
[----:B------:R-:W-:-:S04]  /*0d30*/  FADD R18, R21, -12583039 ;  /* 0xcb40007f15127421 */ /* 0x000fc80000000000 */
[----:B------:R-:W-:-:S04]  /*0d40*/  FFMA R18, R19, 1.4426950216293334961, -R18 ;  /* 0x3fb8aa3b13127823 */ /* 0x000fc80000000812 */
[----:B------:R-:W-:Y:S01]  /*0d50*/  FFMA R18, R19, 1.925963033500011079e-08, R18 ;  /* 0x32a5706013127823 */ /* 0x000fe20000000012 */
[----:B------:R-:W-:Y:S02]  /*0d60*/  SHF.L.U32 R19, R21, 0x17, RZ ;  /* 0x0000001715137819 */ /* 0x000fe400000006ff */
[----:B------:R-:W-:-:S03]  /*0d70*/  IADD3 R21, PT, PT, R7, 0x1, RZ ;  /* 0x0000000107157810 */ /* 0x000fc60007ffe0ff */
[----:B------:R-:W1:Y:S02]  /*0d80*/  MUFU.EX2 R18, R18 ;  /* 0x0000001200127308 */ /* 0x000e640000000800 */
[----:B0-----:R-:W-:-:S04]  /*0d90*/  IMAD.WIDE.U32 R4, R21, 0x4, R2 ;  /* 0x0000000415047825 */ /* 0x001fc800078e0002 */
[----:B-1----:R-:W-:-:S05]  /*0da0*/  FMUL R19, R19, R18 ;  /* 0x0000001213137220 */ /* 0x002fca0000400000 */
        /* <DEDUP_REMOVED lines=40> */
[----:B------:R-:W2:Y:S01]  /*1030*/  LDG.E R27, desc[UR8][R10.64] ;  /* 0x000000080a1b7981 */ /* 0x000ea2000c1e1900 */
[----:B------:R-:W-:Y:S01]  /*1040*/  FADD R0, R0, R9 ;  /* 0x0000000900007221 */ /* 0x000fe20000000000 */
[----:B------:R-:W-:Y:S02]  /*1050*/  IADD3 R14, PT, PT, R14, 0x8, RZ ;  /* 0x000000080e0e7810 */ /* 0x000fe40007ffe0ff */
[----:B------:R-:W-:Y:S01]  /*1060*/  IADD3 R7, PT, PT, R7, 0x8, RZ ;  /* 0x0000000807077810 */ /* 0x000fe20007ffe0ff */
[----:B------:R-:W-:Y:S01]  /*1070*/  FADD R0, R0, R15 ;  /* 0x0000000f00007221 */ /* 0x000fe20000000000 */
[----:B------:R-:W-:-:S03]  /*1080*/  ISETP.NE.AND P0, PT, R14, RZ, PT ;  /* 0x000000ff0e00720c */ /* 0x000fc60003f05270 */
[----:B------:R-:W-:-:S04]  /*1090*/  FADD R0, R0, R17 ;  /* 0x0000001100007221 */ /* 0x000fc80000000000 */
[----:B------:R-:W-:-:S04]  /*10a0*/  FADD R0, R0, R19 ;  /* 0x0000001300007221 */ /* 0x000fc80000000000 */
[----:B------:R-:W-:-:S04]  /*10b0*/  FADD R0, R0, R21 ;  /* 0x0000001500007221 */ /* 0x000fc80000000000 */
[----:B------:R-:W-:-:S04]  /*10c0*/  FADD R0, R0, R23 ;  /* 0x0000001700007221 */ /* 0x000fc80000000000 */
[----:B------:R-:W-:Y:S01]  /*10d0*/  FADD R0, R0, R25 ;  /* 0x0000001900007221 */ /* 0x000fe20000000000 */
[----:B--2---:R-:W-:-:S04]  /*10e0*/  FADD R27, R27, -R26 ;  /* 0x8000001a1b1b7221 */ /* 0x004fc80000000000 */
[----:B------:R-:W-:-:S04]  /*10f0*/  FFMA.SAT R29, R27, R8, 0.5 ;  /* 0x3f0000001b1d7423 */ /* 0x000fc80000002008 */
[----:B------:R-:W-:-:S04]  /*1100*/  FFMA.RM R29, R29, R12, 12582913 ;  /* 0x4b4000011d1d7423 */ /* 0x000fc8000000400c */
[C---:B------:R-:W-:Y:S01]  /*1110*/  FADD R8, R29.reuse, -12583039 ;  /* 0xcb40007f1d087421 */ /* 0x040fe20000000000 */
[----:B------:R-:W-:-:S03]  /*1120*/  SHF.L.U32 R29, R29, 0x17, RZ ;  /* 0x000000171d1d7819 */ /* 0x000fc600000006ff */
[----:B------:R-:W-:-:S04]  /*1130*/  FFMA R8, R27, 1.4426950216293334961, -R8 ;  /* 0x3fb8aa3b1b087823 */ /* 0x000fc80000000808 */
[----:B------:R-:W-:-:S06]  /*1140*/  FFMA R8, R27, 1.925963033500011079e-08, R8 ;  /* 0x32a570601b087823 */ /* 0x000fcc0000000008 */
[----:B------:R-:W0:Y:S02]  /*1150*/  MUFU.EX2 R8, R8 ;  /* 0x0000000800087308 */ /* 0x000e240000000800 */
[----:B0-----:R-:W-:-:S04]  /*1160*/  FMUL R29, R29, R8 ;  /* 0x000000081d1d7220 */ /* 0x001fc80000400000 */
[----:B------:R-:W-:Y:S01]  /*1170*/  FADD R9, R0, R29 ;  /* 0x0000001d00097221 */ /* 0x000fe20000000000 */
[----:B------:R1:W-:Y:S01]  /*1180*/  STG.E desc[UR8][R10.64], R29 ;  /* 0x0000001d0a007986 */ /* 0x0003e2000c101908 */
[----:B------:R-:W-:Y:S05]  /*1190*/  @P0 BRA `(.L_x_24) ;  /* 0xfffffff8002c0947 */ /* 0x000fea000383ffff */
.L_x_23:
[----:B------:R-:W-:Y:S05]  /*11a0*/  @!P1 BRA `(.L_x_22) ;  /* 0x0000000400d49947 */ /* 0x000fea0003800000 */
[----:B------:R-:W0:Y:S01]  /*11b0*/  LDCU UR4, c[0x0][0x38c] ;  /* 0x00007180ff0477ac */ /* 0x000e220008000800 */
[----:B------:R-:W-:Y:S01]  /*11c0*/  ISETP.GE.U32.AND P0, PT, R16, 0x4, PT ;  /* 0x000000041000780c */ /* 0x000fe20003f06070 */
[----:B0-----:R-:W-:-:S04]  /*11d0*/  ULOP3.LUT UR5, UR4, 0x3, URZ, 0xc0, !UPT ;  /* 0x0000000304057892 */ /* 0x001fc8000f8ec0ff */
[----:B------:R-:W-:-:S08]  /*11e0*/  UISETP.NE.AND UP0, UPT, UR5, URZ, UPT ;  /* 0x000000ff0500728c */ /* 0x000fd0000bf05270 */
[----:B------:R-:W-:Y:S05]  /*11f0*/  @!P0 BRA `(.L_x_25) ;  /* 0x0000000000ec8947 */ /* 0x000fea0003800000 */
[----:B------:R-:W-:-:S05]  /*1200*/  IADD3 R15, PT, PT, R6, R13, RZ ;  /* 0x0000000d060f7210 */ /* 0x000fca0007ffe0ff */
[----:B-1----:R-:W-:-:S05]  /*1210*/  IMAD.WIDE.U32 R4, R15, 0x4, R2 ;  /* 0x000000040f047825 */ /* 0x002fca00078e0002 */
[----:B------:R-:W2:Y:S01]  /*1220*/  LDG.E R7, desc[UR8][R4.64] ;  /* 0x0000000804077981 */ /* 0x000ea2000c1e1900 */
[----:B------:R-:W-:Y:S01]  /*1230*/  HFMA2 R0, -RZ, RZ, 0.96630859375, -0.0022525787353515625 ;  /* 0x3bbb989dff007431 */ /* 0x000fe200000001ff */
[----:B------:R-:W-:Y:S01]  /*1240*/  IADD3 R17, PT, PT, R15, 0x1, RZ ;  /* 0x000000010f117810 */ /* 0x000fe20007ffe0ff */
[----:B--2--5:R-:W-:Y:S01]  /*1250*/  FADD R11, R7, -R26 ;  /* 0x8000001a070b7221 */ /* 0x024fe20000000000 */
[----:B------:R-:W-:-:S03]  /*1260*/  MOV R7, 0x437c0000 ;  /* 0x437c000000077802 */ /* 0x000fc60000000f00 */
[----:B------:R-:W-:-:S04]  /*1270*/  FFMA.SAT R8, R11, R0, 0.5 ;  /* 0x3f0000000b087423 */ /* 0x000fc80000002000 */
[----:B------:R-:W-:-:S04]  /*1280*/  FFMA.RM R8, R8, R7, 12582913 ;  /* 0x4b40000108087423 */ /* 0x000fc80000004007 */
[C---:B------:R-:W-:Y:S01]  /*1290*/  FADD R10, R8.reuse, -12583039 ;  /* 0xcb40007f080a7421 */ /* 0x040fe20000000000 */
[----:B------:R-:W-:-:S03]  /*12a0*/  SHF.L.U32 R8, R8, 0x17, RZ ;  /* 0x0000001708087819 */ /* 0x000fc600000006ff */
[----:B------:R-:W-:-:S04]  /*12b0*/  FFMA R10, R11, 1.4426950216293334961, -R10 ;  /* 0x3fb8aa3b0b0a7823 */ /* 0x000fc8000000080a */
[----:B------:R-:W-:-:S04]  /*12c0*/  FFMA R12, R11, 1.925963033500011079e-08, R10 ;  /* 0x32a570600b0c7823 */ /* 0x000fc8000000000a */
[----:B------:R-:W0:Y:S02]  /*12d0*/  MUFU.EX2 R11, R12 ;  /* 0x0000000c000b7308 */ /* 0x000e240000000800 */
[----:B0-----:R-:W-:Y:S01]  /*12e0*/  FMUL R8, R8, R11 ;  /* 0x0000000b08087220 */ /* 0x001fe20000400000 */
[----:B------:R-:W-:-:S04]  /*12f0*/  IMAD.WIDE.U32 R10, R17, 0x4, R2 ;  /* 0x00000004110a7825 */ /* 0x000fc800078e0002 */
[----:B------:R0:W-:Y:S04]  /*1300*/  STG.E desc[UR8][R4.64], R8 ;  /* 0x0000000804007986 */ /* 0x0001e8000c101908 */
[----:B------:R-:W2:Y:S01]  /*1310*/  LDG.E R17, desc[UR8][R10.64] ;  /* 0x000000080a117981 */ /* 0x000ea2000c1e1900 */
[----:B------:R-:W-:-:S05]  /*1320*/  IADD3 R19, PT, PT, R15, 0x2, RZ ;  /* 0x000000020f137810 */ /* 0x000fca0007ffe0ff */
        /* <DEDUP_REMOVED lines=12> */
[----:B------:R-:W-:-:S05]  /*13f0*/  IADD3 R15, PT, PT, R15, 0x3, RZ ;  /* 0x000000030f0f7810 */ /* 0x000fca0007ffe0ff */
[----:B0-----:R-:W-:-:S04]  /*1400*/  IMAD.WIDE.U32 R10, R15, 0x4, R2 ;  /* 0x000000040f0a7825 */ /* 0x001fc800078e0002 */
[----:B--2---:R-:W-:-:S04]  /*1410*/  FADD R19, R19, -R26 ;  /* 0x8000001a13137221 */ /* 0x004fc80000000000 */
[----:B------:R-:W-:-:S04]  /*1420*/  FFMA.SAT R12, R19, R0, 0.5 ;  /* 0x3f000000130c7423 */ /* 0x000fc80000002000 */
[----:B------:R-:W-:-:S04]  /*1430*/  FFMA.RM R12, R12, R7, 12582913 ;  /* 0x4b4000010c0c7423 */ /* 0x000fc80000004007 */
[C---:B------:R-:W-:Y:S01]  /*1440*/  FADD R14, R12.reuse, -12583039 ;  /* 0xcb40007f0c0e7421 */ /* 0x040fe20000000000 */
[----:B------:R-:W-:-:S03]  /*1450*/  SHF.L.U32 R12, R12, 0x17, RZ ;  /* 0x000000170c0c7819 */ /* 0x000fc600000006ff */
[----:B------:R-:W-:-:S04]  /*1460*/  FFMA R14, R19, 1.4426950216293334961, -R14 ;  /* 0x3fb8aa3b130e7823 */ /* 0x000fc8000000080e */
[----:B------:R-:W-:-:S04]  /*1470*/  FFMA R14, R19, 1.925963033500011079e-08, R14 ;  /* 0x32a57060130e7823 */ /* 0x000fc8000000000e */
[----:B------:R-:W0:Y:S02]  /*1480*/  MUFU.EX2 R19, R14 ;  /* 0x0000000e00137308 */ /* 0x000e240000000800 */
[----:B0-----:R-:W-:-:S05]  /*1490*/  FMUL R19, R12, R19 ;  /* 0x000000130c137220 */ /* 0x001fca0000400000 */
[----:B------:R0:W-:Y:S04]  /*14a0*/  STG.E desc[UR8][R4.64], R19 ;  /* 0x0000001304007986 */ /* 0x0001e8000c101908 */
[----:B------:R-:W2:Y:S01]  /*14b0*/  LDG.E R15, desc[UR8][R10.64] ;  /* 0x000000080a0f7981 */ /* 0x000ea2000c1e1900 */
[----:B------:R-:W-:Y:S01]  /*14c0*/  FADD R8, R9, R8 ;  /* 0x0000000809087221 */ /* 0x000fe20000000000 */
[----:B------:R-:W-:-:S03]  /*14d0*/  IADD3 R13, PT, PT, R13, 0x4, RZ ;  /* 0x000000040d0d7810 */ /* 0x000fc60007ffe0ff */
        /* <DEDUP_REMOVED lines=8> */
[----:B------:R-:W-:-:S04]  /*1560*/  FFMA R12, R15, 1.925963033500011079e-08, R12 ;  /* 0x32a570600f0c7823 */ /* 0x000fc8000000000c */
[----:B------:R-:W1:Y:S02]  /*1570*/  MUFU.EX2 R7, R12 ;  /* 0x0000000c00077308 */ /* 0x000e640000000800 */
[----:B-1----:R-:W-:-:S04]  /*1580*/  FMUL R7, R0, R7 ;  /* 0x0000000700077220 */ /* 0x002fc80000400000 */
[----:B------:R-:W-:Y:S01]  /*1590*/  FADD R9, R8, R7 ;  /* 0x0000000708097221 */ /* 0x000fe20000000000 */
[----:B------:R0:W-:Y:S06]  /*15a0*/  STG.E desc[UR8][R10.64], R7 ;  /* 0x000000070a007986 */ /* 0x0001ec000c101908 */
.L_x_25:
[----:B------:R-:W-:Y:S05]  /*15b0*/  BRA.U !UP0, `(.L_x_22) ;  /* 0x0000000108d07547 */ /* 0x000fea000b800000 */
[----:B------:R-:W-:Y:S02]  /*15c0*/  UISETP.NE.AND UP0, UPT, UR5, 0x1, UPT ;  /* 0x000000010500788c */ /* 0x000fe4000bf05270 */
[----:B------:R-:W-:-:S04]  /*15d0*/  ULOP3.LUT UR4, UR4, 0x1, URZ, 0xc0, !UPT ;  /* 0x0000000104047892 */ /* 0x000fc8000f8ec0ff */
[----:B------:R-:W-:-:S03]  /*15e0*/  UISETP.NE.U32.AND UP1, UPT, UR4, 0x1, UPT ;  /* 0x000000010400788c */ /* 0x000fc6000bf25070 */
[----:B------:R-:W-:Y:S08]  /*15f0*/  BRA.U !UP0, `(.L_x_26) ;  /* 0x00000001087c7547 */ /* 0x000ff0000b800000 */
[----:B01----:R-:W-:-:S05]  /*1600*/  IADD3 R11, PT, PT, R6, R13, RZ ;  /* 0x0000000d060b7210 */ /* 0x003fca0007ffe0ff */
[----:B------:R-:W-:-:S05]  /*1610*/  IMAD.WIDE.U32 R4, R11, 0x4, R2 ;  /* 0x000000040b047825 */ /* 0x000fca00078e0002 */
[----:B------:R-:W2:Y:S01]  /*1620*/  LDG.E R7, desc[UR8][R4.64] ;  /* 0x0000000804077981 */ /* 0x000ea2000c1e1900 */
[----:B------:R-:W-:Y:S01]  /*1630*/  HFMA2 R12, -RZ, RZ, 0.96630859375, -0.0022525787353515625 ;  /* 0x3bbb989dff0c7431 */ /* 0x000fe200000001ff */
[----:B------:R-:W-:Y:S02]  /*1640*/  MOV R15, 0x437c0000 ;  /* 0x437c0000000f7802 */ /* 0x000fe40000000f00 */
[----:B------:R-:W-:-:S05]  /*1650*/  IADD3 R11, PT, PT, R11, 0x1, RZ ;  /* 0x000000010b0b7810 */ /* 0x000fca0007ffe0ff */
[----:B------:R-:W-:-:S04]  /*1660*/  IMAD.WIDE.U32 R10, R11, 0x4, R2 ;  /* 0x000000040b0a7825 */ /* 0x000fc800078e0002 */
[----:B--2--5:R-:W-:-:S04]  /*1670*/  FADD R7, R7, -R26 ;  /* 0x8000001a07077221 */ /* 0x024fc80000000000 */
        /* <DEDUP_REMOVED lines=9> */
[----:B------:R-:W3:Y:S01]  /*1710*/  LDG.E R7, desc[UR8][R10.64] ;  /* 0x000000080a077981 */ /* 0x000ee2000c1e1900 */
[----:B------:R-:W-:Y:S01]  /*1720*/  FADD R9, R9, R0 ;  /* 0x0000000009097221 */ /* 0x000fe20000000000 */
[----:B------:R-:W-:Y:S01]  /*1730*/  IADD3 R13, PT, PT, R13, 0x2, RZ ;  /* 0x000000020d0d7810 */ /* 0x000fe20007ffe0ff */
[----:B---3--:R-:W-:-:S04]  /*1740*/  FADD R7, R7, -R26 ;  /* 0x8000001a07077221 */ /* 0x008fc80000000000 */
[----:B------:R-:W-:-:S04]  /*1750*/  FFMA.SAT R12, R7, R12, 0.5 ;  /* 0x3f000000070c7423 */ /* 0x000fc8000000200c */
[----:B------:R-:W-:-:S04]  /*1760*/  FFMA.RM R12, R12, R15, 12582913 ;  /* 0x4b4000010c0c7423 */ /* 0x000fc8000000400f */
[C---:B------:R-:W-:Y:S01]  /*1770*/  FADD R14, R12.reuse, -12583039 ;  /* 0xcb40007f0c0e7421 */ /* 0x040fe20000000000 */
[----:B------:R-:W-:-:S03]  /*1780*/  SHF.L.U32 R12, R12, 0x17, RZ ;  /* 0x000000170c0c7819 */ /* 0x000fc600000006ff */
[----:B------:R-:W-:-:S04]  /*1790*/  FFMA R14, R7, 1.4426950216293334961, -R14 ;  /* 0x3fb8aa3b070e7823 */ /* 0x000fc8000000080e */
[----:B------:R-:W-:-:S04]  /*17a0*/  FFMA R14, R7, 1.925963033500011079e-08, R14 ;  /* 0x32a57060070e7823 */ /* 0x000fc8000000000e */
[----:B------:R-:W0:Y:S02]  /*17b0*/  MUFU.EX2 R7, R14 ;  /* 0x0000000e00077308 */ /* 0x000e240000000800 */
[----:B0-----:R-:W-:-:S04]  /*17c0*/  FMUL R7, R12, R7 ;  /* 0x000000070c077220 */ /* 0x001fc80000400000 */
[----:B------:R-:W-:Y:S01]  /*17d0*/  FADD R9, R9, R7 ;  /* 0x0000000709097221 */ /* 0x000fe20000000000 */
[----:B------:R2:W-:Y:S06]  /*17e0*/  STG.E desc[UR8][R10.64], R7 ;  /* 0x000000070a007986 */ /* 0x0005ec000c101908 */
.L_x_26:
[----:B------:R-:W-:Y:S05]  /*17f0*/  BRA.U UP1, `(.L_x_22) ;  /* 0x0000000101407547 */ /* 0x000fea000b800000 */
[----:B------:R-:W-:-:S05]  /*1800*/  IADD3 R13, PT, PT, R6, R13, RZ ;  /* 0x0000000d060d7210 */ /* 0x000fca0007ffe0ff */
[----:B------:R-:W-:-:S05]  /*1810*/  IMAD.WIDE.U32 R2, R13, 0x4, R2 ;  /* 0x000000040d027825 */ /* 0x000fca00078e0002 */
[----:B012---:R-:W2:Y:S01]  /*1820*/  LDG.E R5, desc[UR8][R2.64] ;  /* 0x0000000802057981 */ /* 0x007ea2000c1e1900 */
[----:B------:R-:W-:Y:S01]  /*1830*/  HFMA2 R0, -RZ, RZ, 0.96630859375, -0.0022525787353515625 ;  /* 0x3bbb989dff007431 */ /* 0x000fe200000001ff */
[----:B------:R-:W-:Y:S01]  /*1840*/  MOV R7, 0x437c0000 ;  /* 0x437c000000077802 */ /* 0x000fe20000000f00 */
        /* <DEDUP_REMOVED lines=11> */
.L_x_22:
[----:B------:R-:W4:Y:S02]  /*1900*/  LDCU UR5, c[0x0][0x38c] ;  /* 0x00007180ff0577ac */ /* 0x000f240008000800 */
[----:B----4-:R-:W-:-:S13]  /*1910*/  ISETP.NE.AND P0, PT, RZ, UR5, PT ;  /* 0x00000005ff007c0c */ /* 0x010fda000bf05270 */
[----:B------:R-:W-:Y:S05]  /*1920*/  @!P0 EXIT ;  /* 0x000000000000894d */ /* 0x000fea0003800000 */
[----:B------:R-:W-:Y:S02]  /*1930*/  UISETP.GE.U32.AND UP0, UPT, UR5, 0x10, UPT ;  /* 0x000000100500788c */ /* 0x000fe4000bf06070 */
[----:B------:R-:W-:Y:S01]  /*1940*/  ULOP3.LUT UR6, UR5, 0xf, URZ, 0xc0, !UPT ;  /* 0x0000000f05067892 */ /* 0x000fe2000f8ec0ff */
[----:B------:R-:W-:-:S06]  /*1950*/  UMOV UR4, URZ ;  /* 0x000000ff00047c82 */ /* 0x000fcc0008000000 */
[----:B------:R-:W-:Y:S05]  /*1960*/  BRA.U !UP0, `(.L_x_27) ;  /* 0x0000001108587547 */ /* 0x000fea000b800000 */
[----:B------:R-:W4:Y:S01]  /*1970*/  LDC.64 R14, c[0x0][0x380] ;  /* 0x0000e000ff0e7b82 */ /* 0x000f220000000a00 */
[----:B------:R-:W-:Y:S01]  /*1980*/  ULOP3.LUT UR4, UR5, 0xfffffff0, URZ, 0xc0, !UPT ;  /* 0xfffffff005047892 */ /* 0x000fe2000f8ec0ff */
[----:B012---:R-:W-:-:S03]  /*1990*/  IADD3 R5, PT, PT, R6, 0x7, RZ ;  /* 0x0000000706057810 */ /* 0x007fc60007ffe0ff */
[----:B------:R-:W-:-:S12]  /*19a0*/  UIADD3 UR5, UPT, UPT, -UR4, URZ, URZ ;  /* 0x000000ff04057290 */ /* 0x000fd8000fffe1ff */
.L_x_44:
[----:B------:R-:W-:-:S05]  /*19b0*/  IADD3 R17, PT, PT, R5, -0x7, RZ ;  /* 0xfffffff905117810 */ /* 0x000fca0007ffe0ff */
[----:B----4-:R-:W-:-:S05]  /*19c0*/  IMAD.WIDE.U32 R16, R17, 0x4, R14 ;  /* 0x0000000411107825 */ /* 0x010fca00078e000e */
[----:B0--3--:R-:W2:Y:S01]  /*19d0*/  LDG.E R3, desc[UR8][R16.64] ;  /* 0x0000000810037981 */ /* 0x009ea2000c1e1900 */
[----:B------:R-:W0:Y:S01]  /*19e0*/  MUFU.RCP R0, R9 ;  /* 0x0000000900007308 */ /* 0x000e220000001000 */
[----:B------:R-:W-:-:S04]  /*19f0*/  UIADD3 UR5, UPT, UPT, UR5, 0x10, URZ ;  /* 0x0000001005057890 */ /* 0x000fc8000fffe0ff */
[----:B------:R-:W-:Y:S01]  /*1a00*/  UISETP.NE.AND UP0, UPT, UR5, URZ, UPT ;  /* 0x000000ff0500728c */ /* 0x000fe2000bf05270 */
[----:B0-----:R-:W-:-:S04]  /*1a10*/  FFMA R7, R0, -R9, 1 ;  /* 0x3f80000000077423 */ /* 0x001fc80000000809 */
[----:B------:R-:W-:Y:S01]  /*1a20*/  FFMA R0, R0, R7, R0 ;  /* 0x0000000700007223 */ /* 0x000fe20000000000 */
[----:B--2---:R-:W0:Y:S03]  /*1a30*/  FCHK P0, R3, R9 ;  /* 0x0000000903007302 */ /* 0x004e260000000000 */
[----:B------:R-:W-:-:S04]  /*1a40*/  FFMA R2, R3, R0, RZ ;  /* 0x0000000003027223 */ /* 0x000fc800000000ff */
[----:B------:R-:W-:-:S04]  /*1a50*/  FFMA R7, R2, -R9, R3 ;  /* 0x8000000902077223 */ /* 0x000fc80000000003 */
[----:B------:R-:W-:Y:S01]  /*1a60*/  FFMA R0, R0, R7, R2 ;  /* 0x0000000700007223 */ /* 0x000fe20000000002 */
[----:B0-----:R-:W-:Y:S06]  /*1a70*/  @!P0 BRA `(.L_x_28) ;  /* 0x00000000000c8947 */ /* 0x001fec0003800000 */
[----:B------:R-:W-:Y:S02]  /*1a80*/  MOV R0, R9 ;  /* 0x0000000900007202 */ /* 0x000fe40000000f00 */
[----:B------:R-:W-:-:S07]  /*1a90*/  MOV R8, 0x1ab0 ;  /* 0x00001ab000087802 */ /* 0x000fce0000000f00 */
[----:B-----5:R-:W-:Y:S05]  /*1aa0*/  CALL.REL.NOINC `($__internal_0_$__cuda_sm3x_div_rn_noftz_f32_slowpath) ;  /* 0x0000002000087944 */ /* 0x020fea0003c00000 */
.L_x_28:
[----:B------:R-:W-:Y:S02]  /*1ab0*/  IADD3 R11, PT, PT, R5, -0x6, RZ ;  /* 0xfffffffa050b7810 */ /* 0x000fe40007ffe0ff */
[----:B------:R-:W-:-:S03]  /*1ac0*/  FMNMX R3, R0, 1.0000000116860974231e-07, !PT ;  /* 0x33d6bf9500037809 */ /* 0x000fc60007800000 */
[----:B------:R-:W-:Y:S02]  /*1ad0*/  IMAD.WIDE.U32 R10, R11, 0x4, R14 ;  /* 0x000000040b0a7825 */ /* 0x000fe400078e000e */
[----:B------:R0:W-:Y:S04]  /*1ae0*/  STG.E desc[UR8][R16.64], R3 ;  /* 0x0000000310007986 */ /* 0x0001e8000c101908 */
[----:B------:R-:W2:Y:S01]  /*1af0*/  LDG.E R13, desc[UR8][R10.64] ;  /* 0x000000080a0d7981 */ /* 0x000ea2000c1e1900 */
[----:B------:R-:W1:Y:S02]  /*1b00*/  MUFU.RCP R0, R9 ;  /* 0x0000000900007308 */ /* 0x000e640000001000 */
[----:B-1----:R-:W-:-:S04]  /*1b10*/  FFMA R7, R0, -R9, 1 ;  /* 0x3f80000000077423 */ /* 0x002fc80000000809 */
[----:B------:R-:W-:Y:S02]  /*1b20*/  FFMA R0, R0, R7, R0 ;  /* 0x0000000700007223 */ /* 0x000fe40000000000 */
[----:B--2---:R-:W1:Y:S02]  /*1b30*/  FCHK P0, R13, R9 ;  /* 0x000000090d007302 */ /* 0x004e640000000000 */
[----:B------:R-:W-:-:S04]  /*1b40*/  FFMA R2, R0, R13, RZ ;  /* 0x0000000d00027223 */ /* 0x000fc800000000ff */
[----:B------:R-:W-:-:S04]  /*1b50*/  FFMA R7, R2, -R9, R13 ;  /* 0x8000000902077223 */ /* 0x000fc8000000000d */
[----:B------:R-:W-:Y:S01]  /*1b60*/  FFMA R0, R0, R7, R2 ;  /* 0x0000000700007223 */ /* 0x000fe20000000002 */
[----:B01----:R-:W-:Y:S06]  /*1b70*/  @!P0 BRA `(.L_x_29) ;  /* 0x0000000000108947 */ /* 0x003fec0003800000 */
[----:B------:R-:W-:Y:S02]  /*1b80*/  MOV R3, R13 ;  /* 0x0000000d00037202 */ /* 0x000fe40000000f00 */
[----:B------:R-:W-:Y:S02]  /*1b90*/  MOV R0, R9 ;  /* 0x0000000900007202 */ /* 0x000fe40000000f00 */
[----:B------:R-:W-:-:S07]  /*1ba0*/  MOV R8, 0x1bc0 ;  /* 0x00001bc000087802 */ /* 0x000fce0000000f00 */
[----:B-----5:R-:W-:Y:S05]  /*1bb0*/  CALL.REL.NOINC `($__internal_0_$__cuda_sm3x_div_rn_noftz_f32_slowpath) ;  /* 0x0000001c00c47944 */ /* 0x020fea0003c00000 */
.L_x_29:
        /* <DEDUP_REMOVED lines=17> */
.L_x_30:
        /* <DEDUP_REMOVED lines=17> */
.L_x_31:
        /* <DEDUP_REMOVED lines=17> */
.L_x_32:
        /* <DEDUP_REMOVED lines=17> */
.L_x_33:
        /* <DEDUP_REMOVED lines=17> */
.L_x_34:
[----:B------:R-:W-:Y:S01]  /*2110*/  FMNMX R3, R0, 1.0000000116860974231e-07, !PT ;  /* 0x33d6bf9500037809 */ /* 0x000fe20007800000 */
[----:B------:R-:W-:-:S04]  /*2120*/  IMAD.WIDE.U32 R10, R5, 0x4, R14 ;  /* 0x00000004050a7825 */ /* 0x000fc800078e000e */
[----:B------:R0:W-:Y:S04]  /*2130*/  STG.E desc[UR8][R16.64], R3 ;  /* 0x0000000310007986 */ /* 0x0001e8000c101908 */
[----:B------:R-:W2:Y:S01]  /*2140*/  LDG.E R13, desc[UR8][R10.64] ;  /* 0x000000080a0d7981 */ /* 0x000ea2000c1e1900 */
[----:B------:R-:W1:Y:S01]  /*2150*/  MUFU.RCP R0, R9 ;  /* 0x0000000900007308 */ /* 0x000e620000001000 */
[----:B------:R-:W-:Y:S01]  /*2160*/  IADD3 R4, PT, PT, R5, 0x8, RZ ;  /* 0x0000000805047810 */ /* 0x000fe20007ffe0ff */
        /* <DEDUP_REMOVED lines=11> */
.L_x_35:
[----:B------:R-:W-:Y:S02]  /*2220*/  IADD3 R17, PT, PT, R5, 0x1, RZ ;  /* 0x0000000105117810 */ /* 0x000fe40007ffe0ff */
        /* <DEDUP_REMOVED lines=16> */
.L_x_36:
        /* <DEDUP_REMOVED lines=17> */
.L_x_37:
        /* <DEDUP_REMOVED lines=17> */
.L_x_38:
        /* <DEDUP_REMOVED lines=17> */
.L_x_39:
        /* <DEDUP_REMOVED lines=17> */
.L_x_40:
        /* <DEDUP_REMOVED lines=17> */
.L_x_41:
        /* <DEDUP_REMOVED lines=17> */
.L_x_42:
[----:B------:R-:W-:Y:S01]  /*2990*/  FMNMX R3, R0, 1.0000000116860974231e-07, !PT ;  /* 0x33d6bf9500037809 */ /* 0x000fe20007800000 */
[----:B------:R-:W-:-:S04]  /*29a0*/  IMAD.WIDE.U32 R10, R4, 0x4, R14 ;  /* 0x00000004040a7825 */ /* 0x000fc800078e000e */
        /* <DEDUP_REMOVED lines=14> */
.L_x_43:
[----:B------:R-:W-:Y:S02]  /*2a90*/  FMNMX R3, R0, 1.0000000116860974231e-07, !PT ;  /* 0x33d6bf9500037809 */ /* 0x000fe40007800000 */
[----:B------:R-:W-:-:S03]  /*2aa0*/  IADD3 R5, PT, PT, R5, 0x10, RZ ;  /* 0x0000001005057810 */ /* 0x000fc60007ffe0ff */
[----:B------:R0:W-:Y:S01]  /*2ab0*/  STG.E desc[UR8][R10.64], R3 ;  /* 0x000000030a007986 */ /* 0x0001e2000c101908 */
[----:B------:R-:W-:Y:S05]  /*2ac0*/  BRA.U UP0, `(.L_x_44) ;  /* 0xffffffed00b87547 */ /* 0x000fea000b83ffff */
.L_x_27:
[----:B------:R-:W-:-:S13]  /*2ad0*/  ISETP.NE.AND P0, PT, RZ, UR6, PT ;  /* 0x00000006ff007c0c */ /* 0x000fda000bf05270 */
[----:B------:R-:W-:Y:S05]  /*2ae0*/  @!P0 EXIT ;  /* 0x000000000000894d */ /* 0x000fea0003800000 */
[----:B------:R-:W4:Y:S01]  /*2af0*/  LDCU UR5, c[0x0][0x38c] ;  /* 0x00007180ff0577ac */ /* 0x000f220008000800 */
[----:B------:R-:W-:Y:S02]  /*2b00*/  UISETP.GE.U32.AND UP0, UPT, UR6, 0x8, UPT ;  /* 0x000000080600788c */ /* 0x000fe4000bf06070 */
[----:B----4-:R-:W-:-:S07]  /*2b10*/  ULOP3.LUT UR5, UR5, 0x7, URZ, 0xc0, !UPT ;  /* 0x0000000705057892 */ /* 0x010fce000f8ec0ff */
[----:B------:R-:W-:Y:S05]  /*2b20*/  BRA.U !UP0, `(.L_x_45) ;  /* 0x0000000908447547 */ /* 0x000fea000b800000 */
[----:B012---:R-:W0:Y:S01]  /*2b30*/  LDC.64 R10, c[0x0][0x380] ;  /* 0x0000e000ff0a7b82 */ /* 0x007e220000000a00 */
[----:B------:R-:W-:-:S05]  /*2b40*/  IADD3 R4, PT, PT, R6, UR4, RZ ;  /* 0x0000000406047c10 */ /* 0x000fca000fffe0ff */
[----:B0-----:R-:W-:-:S05]  /*2b50*/  IMAD.WIDE.U32 R10, R4, 0x4, R10 ;  /* 0x00000004040a7825 */ /* 0x001fca00078e000a */
[----:B------:R-:W2:Y:S01]  /*2b60*/  LDG.E R5, desc[UR8][R10.64] ;  /* 0x000000080a057981 */ /* 0x000ea2000c1e1900 */
[----:B---3--:R-:W0:Y:S02]  /*2b70*/  MUFU.RCP R0, R9 ;  /* 0x0000000900007308 */ /* 0x008e240000001000 */
[----:B0-----:R-:W-:-:S04]  /*2b80*/  FFMA R3, R0, -R9, 1 ;  /* 0x3f80000000037423 */ /* 0x001fc80000000809 */
[----:B------:R-:W-:Y:S02]  /*2b90*/  FFMA R0, R0, R3, R0 ;  /* 0x0000000300007223 */ /* 0x000fe40000000000 */
[----:B--2---:R-:W0:Y:S02]  /*2ba0*/  FCHK P0, R5, R9 ;  /* 0x0000000905007302 */ /* 0x004e240000000000 */
[----:B------:R-:W-:-:S04]  /*2bb0*/  FFMA R2, R0, R5, RZ ;  /* 0x0000000500027223 */ /* 0x000fc800000000ff */
[----:B------:R-:W-:-:S04]  /*2bc0*/  FFMA R3, R2, -R9, R5 ;  /* 0x8000000902037223 */ /* 0x000fc80000000005 */
[----:B------:R-:W-:Y:S01]  /*2bd0*/  FFMA R0, R0, R3, R2 ;  /* 0x0000000300007223 */ /* 0x000fe20000000002 */
[----:B0-----:R-:W-:Y:S06]  /*2be0*/  @!P0 BRA `(.L_x_46) ;  /* 0x0000000000108947 */ /* 0x001fec0003800000 */
[----:B------:R-:W-:Y:S02]  /*2bf0*/  MOV R3, R5 ;  /* 0x0000000500037202 */ /* 0x000fe40000000f00 */
[----:B------:R-:W-:Y:S02]  /*2c00*/  MOV R0, R9 ;  /* 0x0000000900007202 */ /* 0x000fe40000000f00 */
[----:B------:R-:W-:-:S07]  /*2c10*/  MOV R8, 0x2c30 ;  /* 0x00002c3000087802 */ /* 0x000fce0000000f00 */
[----:B-----5:R-:W-:Y:S05]  /*2c20*/  CALL.REL.NOINC `($__internal_0_$__cuda_sm3x_div_rn_noftz_f32_slowpath) ;  /* 0x0000000c00a87944 */ /* 0x020fea0003c00000 */
.L_x_46:
[----:B------:R-:W0:Y:S01]  /*2c30*/  LDC.64 R14, c[0x0][0x380] ;  /* 0x0000e000ff0e7b82 */ /* 0x000e220000000a00 */
[----:B------:R-:W-:Y:S02]  /*2c40*/  IADD3 R5, PT, PT, R4, 0x1, RZ ;  /* 0x0000000104057810 */ /* 0x000fe40007ffe0ff */
[----:B------:R-:W-:-:S05]  /*2c50*/  FMNMX R3, R0, 1.0000000116860974231e-07, !PT ;  /* 0x33d6bf9500037809 */ /* 0x000fca0007800000 */
[----:B------:R1:W-:Y:S01]  /*2c60*/  STG.E desc[UR8][R10.64], R3 ;  /* 0x000000030a007986 */ /* 0x0003e2000c101908 */
[----:B0-----:R-:W-:-:S05]  /*2c70*/  IMAD.WIDE.U32 R14, R5, 0x4, R14 ;  /* 0x00000004050e7825 */ /* 0x001fca00078e000e */
[----:B------:R-:W2:Y:S01]  /*2c80*/  LDG.E R7, desc[UR8][R14.64] ;  /* 0x000000080e077981 */ /* 0x000ea2000c1e1900 */
[----:B------:R-:W0:Y:S02]  /*2c90*/  MUFU.RCP R0, R9 ;  /* 0x0000000900007308 */ /* 0x000e240000001000 */
[----:B0-----:R-:W-:-:S04]  /*2ca0*/  FFMA R5, R0, -R9, 1 ;  /* 0x3f80000000057423 */ /* 0x001fc80000000809 */
[----:B------:R-:W-:Y:S02]  /*2cb0*/  FFMA R0, R0, R5, R0 ;  /* 0x0000000500007223 */ /* 0x000fe40000000000 */
[----:B--2---:R-:W0:Y:S02]  /*2cc0*/  FCHK P0, R7, R9 ;  /* 0x0000000907007302 */ /* 0x004e240000000000 */
        /* <DEDUP_REMOVED lines=8> */
.L_x_47:
        /* <DEDUP_REMOVED lines=18> */
.L_x_48:
        /* <DEDUP_REMOVED lines=18> */
.L_x_49:
        /* <DEDUP_REMOVED lines=18> */
.L_x_50:
        /* <DEDUP_REMOVED lines=18> */
.L_x_51:
        /* <DEDUP_REMOVED lines=18> */
.L_x_52:
        /* <DEDUP_REMOVED lines=18> */
.L_x_53:
[----:B------:R-:W-:Y:S01]  /*3410*/  FMNMX R3, R0, 1.0000000116860974231e-07, !PT ;  /* 0x33d6bf9500037809 */ /* 0x000fe20007800000 */
[----:B------:R-:W-:-:S04]  /*3420*/  UIADD3 UR4, UPT, UPT, UR4, 0x8, URZ ;  /* 0x0000000804047890 */ /* 0x000fc8000fffe0ff */
[----:B------:R4:W-:Y:S08]  /*3430*/  STG.E desc[UR8][R4.64], R3 ;  /* 0x0000000304007986 */ /* 0x0009f0000c101908 */
.L_x_45:
[----:B------:R-:W-:-:S13]  /*3440*/  ISETP.NE.AND P0, PT, RZ, UR5, PT ;  /* 0x00000005ff007c0c */ /* 0x000fda000bf05270 */
[----:B------:R-:W-:Y:S05]  /*3450*/  @!P0 EXIT ;  /* 0x000000000000894d */ /* 0x000fea0003800000 */
[----:B------:R-:W0:Y:S01]  /*3460*/  LDCU UR6, c[0x0][0x38c] ;  /* 0x00007180ff0677ac */ /* 0x000e220008000800 */
[----:B------:R-:W-:Y:S02]  /*3470*/  UISETP.GE.U32.AND UP0, UPT, UR5, 0x4, UPT ;  /* 0x000000040500788c */ /* 0x000fe4000bf06070 */
[----:B0-----:R-:W-:-:S07]  /*3480*/  ULOP3.LUT UR6, UR6, 0x3, URZ, 0xc0, !UPT ;  /* 0x0000000306067892 */ /* 0x001fce000f8ec0ff */
[----:B------:R-:W-:Y:S05]  /*3490*/  BRA.U !UP0, `(.L_x_54) ;  /* 0x0000000508247547 */ /* 0x000fea000b800000 */
[----:B-12---:R-:W0:Y:S01]  /*34a0*/  LDC.64 R10, c[0x0][0x380] ;  /* 0x0000e000ff0a7b82 */ /* 0x006e220000000a00 */
[----:B----4-:R-:W-:-:S05]  /*34b0*/  IADD3 R4, PT, PT, R6, UR4, RZ ;  /* 0x0000000406047c10 */ /* 0x010fca000fffe0ff */
        /* <DEDUP_REMOVED lines=14> */
.L_x_55:
        /* <DEDUP_REMOVED lines=18> */
.L_x_56:
        /* <DEDUP_REMOVED lines=18> */
.L_x_57:
        /* <DEDUP_REMOVED lines=18> */
.L_x_58:
[----:B------:R-:W-:Y:S01]  /*3900*/  FMNMX R3, R0, 1.0000000116860974231e-07, !PT ;  /* 0x33d6bf9500037809 */ /* 0x000fe20007800000 */
[----:B------:R-:W-:-:S04]  /*3910*/  UIADD3 UR4, UPT, UPT, UR4, 0x4, URZ ;  /* 0x0000000404047890 */ /* 0x000fc8000fffe0ff */
[----:B------:R0:W-:Y:S08]  /*3920*/  STG.E desc[UR8][R4.64], R3 ;  /* 0x0000000304007986 */ /* 0x0001f0000c101908 */
.L_x_54:
[----:B------:R-:W-:-:S13]  /*3930*/  ISETP.NE.AND P0, PT, RZ, UR6, PT ;  /* 0x00000006ff007c0c */ /* 0x000fda000bf05270 */
[----:B------:R-:W-:Y:S05]  /*3940*/  @!P0 EXIT ;  /* 0x000000000000894d */ /* 0x000fea0003800000 */
[----:B012-4-:R-:W0:Y:S01]  /*3950*/  LDC.64 R4, c[0x0][0x380] ;  /* 0x0000e000ff047b82 */ /* 0x017e220000000a00 */
[----:B------:R-:W-:Y:S01]  /*3960*/  IADD3 R11, PT, PT, R6, UR4, RZ ;  /* 0x00000004060b7c10 */ /* 0x000fe2000fffe0ff */
[----:B------:R-:W-:-:S12]  /*3970*/  UIADD3 UR5, UPT, UPT, -UR6, URZ, URZ ;  /* 0x000000ff06057290 */ /* 0x000fd8000fffe1ff */
.L_x_60:
[----:B01----:R-:W-:-:S05]  /*3980*/  IMAD.WIDE.U32 R14, R11, 0x4, R4 ;  /* 0x000000040b0e7825 */ /* 0x003fca00078e0004 */
[----:B------:R-:W2:Y:S01]  /*3990*/  LDG.E R7, desc[UR8][R14.64] ;  /* 0x000000080e077981 */ /* 0x000ea2000c1e1900 */
[----:B---3--:R-:W0:Y:S01]  /*39a0*/  MUFU.RCP R0, R9 ;  /* 0x0000000900007308 */ /* 0x008e220000001000 */
        /* <DEDUP_REMOVED lines=13> */
.L_x_59:
[----:B------:R-:W-:Y:S02]  /*3a80*/  FMNMX R3, R0, 1.0000000116860974231e-07, !PT ;  /* 0x33d6bf9500037809 */ /* 0x000fe40007800000 */
[----:B------:R-:W-:-:S03]  /*3a90*/  IADD3 R11, PT, PT, R11, 0x1, RZ ;  /* 0x000000010b0b7810 */ /* 0x000fc60007ffe0ff */
[----:B------:R1:W-:Y:S01]  /*3aa0*/  STG.E desc[UR8][R14.64], R3 ;  /* 0x000000030e007986 */ /* 0x0003e2000c101908 */
[----:B------:R-:W-:Y:S05]  /*3ab0*/  BRA.U UP0, `(.L_x_60) ;  /* 0xfffffffd00b07547 */ /* 0x000fea000b83ffff */
[----:B------:R-:W-:Y:S05]  /*3ac0*/  EXIT ;  /* 0x000000000000794d */ /* 0x000fea0003800000 */
        .weak           $__internal_0_$__cuda_sm3x_div_rn_noftz_f32_slowpath
        .type           $__internal_0_$__cuda_sm3x_div_rn_noftz_f32_slowpath,@function
        .size           $__internal_0_$__cuda_sm3x_div_rn_noftz_f32_slowpath,(.L_x_89 - $__internal_0_$__cuda_sm3x_div_rn_noftz_f32_slowpath)
$__internal_0_$__cuda_sm3x_div_rn_noftz_f32_slowpath:
[----:B------:R-:W-:Y:S02]  /*3ad0*/  SHF.R.U32.HI R2, RZ, 0x17, R0 ;  /* 0x00000017ff027819 */ /* 0x000fe40000011600 */
[----:B------:R-:W-:Y:S02]  /*3ae0*/  SHF.R.U32.HI R12, RZ, 0x17, R3 ;  /* 0x00000017ff0c7819 */ /* 0x000fe40000011603 */
[----:B------:R-:W-:Y:S02]  /*3af0*/  LOP3.LUT R2, R2, 0xff, RZ, 0xc0, !PT ;  /* 0x000000ff02027812 */ /* 0x000fe400078ec0ff */
[----:B------:R-:W-:Y:S02]  /*3b00*/  LOP3.LUT R12, R12, 0xff, RZ, 0xc0, !PT ;  /* 0x000000ff0c0c7812 */ /* 0x000fe400078ec0ff */
[----:B------:R-:W-:Y:S02]  /*3b10*/  IADD3 R7, PT, PT, R2, -0x1, RZ ;  /* 0xffffffff02077810 */ /* 0x000fe40007ffe0ff */
[----:B------:R-:W-:-:S02]  /*3b20*/  IADD3 R13, PT, PT, R12, -0x1, RZ ;  /* 0xffffffff0c0d7810 */ /* 0x000fc40007ffe0ff */
[----:B------:R-:W-:-:S04]  /*3b30*/  ISETP.GT.U32.AND P0, PT, R7, 0xfd, PT ;  /* 0x000000fd0700780c */ /* 0x000fc80003f04070 */
[----:B------:R-:W-:Y:S02]  /*3b40*/  ISETP.GT.U32.OR P0, PT, R13, 0xfd, P0 ;  /* 0x000000fd0d00780c */ /* 0x000fe40000704470 */
[----:B------:R-:W-:-:S11]  /*3b50*/  MOV R13, R3 ;  /* 0x00000003000d7202 */ /* 0x000fd60000000f00 */
[----:B------:R-:W-:Y:S01]  /*3b60*/  @!P0 MOV R7, RZ ;  /* 0x000000ff00078202 */ /* 0x000fe20000000f00 */
[----:B------:R-:W-:Y:S06]  /*3b70*/  @!P0 BRA `(.L_x_61) ;  /* 0x0000000000648947 */ /* 0x000fec0003800000 */
[----:B------:R-:W-:Y:S02]  /*3b80*/  FSETP.GTU.FTZ.AND P0, PT, |R3|, +INF , PT ;  /* 0x7f8000000300780b */ /* 0x000fe40003f1c200 */
[----:B------:R-:W-:-:S04]  /*3b90*/  FSETP.GTU.FTZ.AND P1, PT, |R0|, +INF , PT ;  /* 0x7f8000000000780b */ /* 0x000fc80003f3c200 */
[----:B------:R-:W-:-:S13]  /*3ba0*/  PLOP3.LUT P0, PT, P0, P1, PT, 0xf8, 0x8f ;  /* 0x00000000008f781c */ /* 0x000fda0000703f70 */
[----:B------:R-:W-:Y:S05]  /*3bb0*/  @P0 BRA `(.L_x_62) ;  /* 0x00000004004c0947 */ /* 0x000fea0003800000 */
[----:B------:R-:W-:-:S13]  /*3bc0*/  LOP3.LUT P0, RZ, R0, 0x7fffffff, R13, 0xc8, !PT ;  /* 0x7fffffff00ff7812 */ /* 0x000fda000780c80d */
[----:B------:R-:W-:Y:S05]  /*3bd0*/  @!P0 BRA `(.L_x_63) ;  /* 0x00000004003c8947 */ /* 0x000fea0003800000 */
[C---:B------:R-:W-:Y:S02]  /*3be0*/  FSETP.NEU.FTZ.AND P2, PT, |R3|.reuse, +INF , PT ;  /* 0x7f8000000300780b */ /* 0x040fe40003f5d200 */
[----:B------:R-:W-:Y:S02]  /*3bf0*/  FSETP.NEU.FTZ.AND P1, PT, |R0|, +INF , PT ;  /* 0x7f8000000000780b */ /* 0x000fe40003f3d200 */
[----:B------:R-:W-:-:S11]  /*3c00*/  FSETP.NEU.FTZ.AND P0, PT, |R3|, +INF , PT ;  /* 0x7f8000000300780b */ /* 0x000fd60003f1d200 */
[----:B------:R-:W-:Y:S05]  /*3c10*/  @!P1 BRA !P2, `(.L_x_63) ;  /* 0x00000004002c9947 */ /* 0x000fea0005000000 */
[----:B------:R-:W-:-:S04]  /*3c20*/  LOP3.LUT P2, RZ, R13, 0x7fffffff, RZ, 0xc0, !PT ;  /* 0x7fffffff0dff7812 */ /* 0x000fc8000784c0ff */
[----:B------:R-:W-:-:S13]  /*3c30*/  PLOP3.LUT P1, PT, P1, P2, PT, 0x2f, 0xf2 ;  /* 0x0000000000f2781c */ /* 0x000fda0000f24577 */
[----:B------:R-:W-:Y:S05]  /*3c40*/  @P1 BRA `(.L_x_64) ;  /* 0x0000000400181947 */ /* 0x000fea0003800000 */
[----:B------:R-:W-:-:S04]  /*3c50*/  LOP3.LUT P1, RZ, R0, 0x7fffffff, RZ, 0xc0, !PT ;  /* 0x7fffffff00ff7812 */ /* 0x000fc8000782c0ff */
[----:B------:R-:W-:-:S13]  /*3c60*/  PLOP3.LUT P0, PT, P0, P1, PT, 0x2f, 0xf2 ;  /* 0x0000000000f2781c */ /* 0x000fda0000702577 */
[----:B------:R-:W-:Y:S05]  /*3c70*/  @P0 BRA `(.L_x_65) ;  /* 0x0000000400000947 */ /* 0x000fea0003800000 */
[----:B------:R-:W-:-:S04]  /*3c80*/  IADD3 R7, PT, PT, R12, -0x1, RZ ;  /* 0xffffffff0c077810 */ /* 0x000fc80007ffe0ff */
[----:B------:R-:W-:Y:S02]  /*3c90*/  ISETP.GE.AND P0, PT, R7, RZ, PT ;  /* 0x000000ff0700720c */ /* 0x000fe40003f06270 */
[----:B------:R-:W-:-:S04]  /*3ca0*/  IADD3 R7, PT, PT, R2, -0x1, RZ ;  /* 0xffffffff02077810 */ /* 0x000fc80007ffe0ff */
[----:B------:R-:W-:-:S07]  /*3cb0*/  ISETP.GE.AND P1, PT, R7, RZ, PT ;  /* 0x000000ff0700720c */ /* 0x000fce0003f26270 */
[----:B------:R-:W-:Y:S01]  /*3cc0*/  @P0 MOV R7, RZ ;  /* 0x000000ff00070202 */ /* 0x000fe20000000f00 */
[----:B------:R-:W-:Y:S01]  /*3cd0*/  @!P0 FFMA R13, R3, 1.84467440737095516160e+19, RZ ;  /* 0x5f800000030d8823 */ /* 0x000fe200000000ff */
[----:B------:R-:W-:-:S04]  /*3ce0*/  @!P0 MOV R7, 0xffffffc0 ;  /* 0xffffffc000078802 */ /* 0x000fc80000000f00 */
[----:B------:R-:W-:Y:S01]  /*3cf0*/  @!P1 FFMA R0, R0, 1.84467440737095516160e+19, RZ ;  /* 0x5f80000000009823 */ /* 0x000fe200000000ff */
[----:B------:R-:W-:-:S07]  /*3d00*/  @!P1 IADD3 R7, PT, PT, R7, 0x40, RZ ;  /* 0x0000004007079810 */ /* 0x000fce0007ffe0ff */
.L_x_61:
[----:B------:R-:W-:Y:S02]  /*3d10*/  LEA R3, R2, 0xc0800000, 0x17 ;  /* 0xc080000002037811 */ /* 0x000fe400078eb8ff */
[----:B------:R-:W-:Y:S02]  /*3d20*/  IADD3 R12, PT, PT, R12, -0x7f, RZ ;  /* 0xffffff810c0c7810 */ /* 0x000fe40007ffe0ff */
[----:B------:R-:W-:-:S03]  /*3d30*/  IADD3 R20, PT, PT, -R3, R0, RZ ;  /* 0x0000000003147210 */ /* 0x000fc60007ffe1ff */
[----:B------:R-:W-:Y:S01]  /*3d40*/  IMAD R0, R12, -0x800000, R13 ;  /* 0xff8000000c007824 */ /* 0x000fe200078e020d */
[----:B------:R-:W0:Y:S01]  /*3d50*/  MUFU.RCP R18, R20 ;  /* 0x0000001400127308 */ /* 0x000e220000001000 */
[----:B------:R-:W-:Y:S01]  /*3d60*/  FADD.FTZ R3, -R20, -RZ ;  /* 0x800000ff14037221 */ /* 0x000fe20000010100 */
[----:B------:R-:W-:-:S04]  /*3d70*/  IADD3 R12, PT, PT, R12, 0x7f, -R2 ;  /* 0x0000007f0c0c7810 */ /* 0x000fc80007ffe802 */
[----:B------:R-:W-:Y:S01]  /*3d80*/  IADD3 R7, PT, PT, R12, R7, RZ ;  /* 0x000000070c077210 */ /* 0x000fe20007ffe0ff */
[----:B0-----:R-:W-:-:S04]  /*3d90*/  FFMA R19, R18, R3, 1 ;  /* 0x3f80000012137423 */ /* 0x001fc80000000003 */
[----:B------:R-:W-:-:S04]  /*3da0*/  FFMA R19, R18, R19, R18 ;  /* 0x0000001312137223 */ /* 0x000fc80000000012 */
[----:B------:R-:W-:-:S04]  /*3db0*/  FFMA R18, R0, R19, RZ ;  /* 0x0000001300127223 */ /* 0x000fc800000000ff */
[----:B------:R-:W-:-:S04]  /*3dc0*/  FFMA R13, R3, R18, R0 ;  /* 0x00000012030d7223 */ /* 0x000fc80000000000 */
[----:B------:R-:W-:-:S04]  /*3dd0*/  FFMA R18, R19, R13, R18 ;  /* 0x0000000d13127223 */ /* 0x000fc80000000012 */
[----:B------:R-:W-:-:S04]  /*3de0*/  FFMA R3, R3, R18, R0 ;  /* 0x0000001203037223 */ /* 0x000fc80000000000 */
[----:B------:R-:W-:-:S05]  /*3df0*/  FFMA R0, R19, R3, R18 ;  /* 0x0000000313007223 */ /* 0x000fca0000000012 */
[----:B------:R-:W-:-:S04]  /*3e00*/  SHF.R.U32.HI R2, RZ, 0x17, R0 ;  /* 0x00000017ff027819 */ /* 0x000fc80000011600 */
[----:B------:R-:W-:-:S04]  /*3e10*/  LOP3.LUT R2, R2, 0xff, RZ, 0xc0, !PT ;  /* 0x000000ff02027812 */ /* 0x000fc800078ec0ff */
[----:B------:R-:W-:-:S04]  /*3e20*/  IADD3 R2, PT, PT, R2, R7, RZ ;  /* 0x0000000702027210 */ /* 0x000fc80007ffe0ff */
[----:B------:R-:W-:-:S04]  /*3e30*/  IADD3 R12, PT, PT, R2, -0x1, RZ ;  /* 0xffffffff020c7810 */ /* 0x000fc80007ffe0ff */
[----:B------:R-:W-:-:S13]  /*3e40*/  ISETP.GE.U32.AND P0, PT, R12, 0xfe, PT ;  /* 0x000000fe0c00780c */ /* 0x000fda0003f06070 */
[----:B------:R-:W-:Y:S05]  /*3e50*/  @!P0 BRA `(.L_x_66) ;  /* 0x0000000000808947 */ /* 0x000fea0003800000 */
[----:B------:R-:W-:-:S13]  /*3e60*/  ISETP.GT.AND P0, PT, R2, 0xfe, PT ;  /* 0x000000fe0200780c */ /* 0x000fda0003f04270 */
[----:B------:R-:W-:Y:S05]  /*3e70*/  @P0 BRA `(.L_x_67) ;  /* 0x00000000006c0947 */ /* 0x000fea0003800000 */
[----:B------:R-:W-:-:S13]  /*3e80*/  ISETP.GE.AND P0, PT, R2, 0x1, PT ;  /* 0x000000010200780c */ /* 0x000fda0003f06270 */
[----:B------:R-:W-:Y:S05]  /*3e90*/  @P0 BRA `(.L_x_68) ;  /* 0x0000000000980947 */ /* 0x000fea0003800000 */
[----:B------:R-:W-:Y:S02]  /*3ea0*/  ISETP.GE.AND P0, PT, R2, -0x18, PT ;  /* 0xffffffe80200780c */ /* 0x000fe40003f06270 */
[----:B------:R-:W-:-:S11]  /*3eb0*/  LOP3.LUT R0, R0, 0x80000000, RZ, 0xc0, !PT ;  /* 0x8000000000007812 */ /* 0x000fd600078ec0ff */
[----:B------:R-:W-:Y:S05]  /*3ec0*/  @!P0 BRA `(.L_x_68) ;  /* 0x00000000008c8947 */ /* 0x000fea0003800000 */
[CCC-:B------:R-:W-:Y:S01]  /*3ed0*/  FFMA.RZ R7, R19.reuse, R3.reuse, R18.reuse ;  /* 0x0000000313077223 */ /* 0x1c0fe2000000c012 */
[CCC-:B------:R-:W-:Y:S01]  /*3ee0*/  FFMA.RP R12, R19.reuse, R3.reuse, R18.reuse ;  /* 0x00000003130c7223 */ /* 0x1c0fe20000008012 */
[----:B------:R-:W-:Y:S01]  /*3ef0*/  FFMA.RM R19, R19, R3, R18 ;  /* 0x0000000313137223 */ /* 0x000fe20000004012 */
[C---:B------:R-:W-:Y:S02]  /*3f00*/  IADD3 R3, PT, PT, R2.reuse, 0x20, RZ ;  /* 0x0000002002037810 */ /* 0x040fe40007ffe0ff */
[----:B------:R-:W-:Y:S02]  /*3f10*/  LOP3.LUT R7, R7, 0x7fffff, RZ, 0xc0, !PT ;  /* 0x007fffff07077812 */ /* 0x000fe400078ec0ff */
[C---:B------:R-:W-:Y:S02]  /*3f20*/  ISETP.NE.AND P2, PT, R2.reuse, RZ, PT ;  /* 0x000000ff0200720c */ /* 0x040fe40003f45270 */
[----:B------:R-:W-:Y:S02]  /*3f30*/  LOP3.LUT R18, R7, 0x800000, RZ, 0xfc, !PT ;  /* 0x0080000007127812 */ /* 0x000fe400078efcff */
[----:B------:R-:W-:-:S02]  /*3f40*/  ISETP.NE.AND P1, PT, R2, RZ, PT ;  /* 0x000000ff0200720c */ /* 0x000fc40003f25270 */
[----:B------:R-:W-:Y:S02]  /*3f50*/  IADD3 R2, PT, PT, -R2, RZ, RZ ;  /* 0x000000ff02027210 */ /* 0x000fe40007ffe1ff */
[----:B------:R-:W-:Y:S02]  /*3f60*/  SHF.L.U32 R3, R18, R3, RZ ;  /* 0x0000000312037219 */ /* 0x000fe400000006ff */
[----:B------:R-:W-:Y:S02]  /*3f70*/  FSETP.NEU.FTZ.AND P0, PT, R12, R19, PT ;  /* 0x000000130c00720b */ /* 0x000fe40003f1d000 */
[----:B------:R-:W-:Y:S02]  /*3f80*/  SEL R7, R2, RZ, P2 ;  /* 0x000000ff02077207 */ /* 0x000fe40001000000 */
[----:B------:R-:W-:Y:S02]  /*3f90*/  ISETP.NE.AND P1, PT, R3, RZ, P1 ;  /* 0x000000ff0300720c */ /* 0x000fe40000f25270 */
[----:B------:R-:W-:-:S02]  /*3fa0*/  SHF.R.U32.HI R7, RZ, R7, R18 ;  /* 0x00000007ff077219 */ /* 0x000fc40000011612 */
[----:B------:R-:W-:Y:S02]  /*3fb0*/  PLOP3.LUT P0, PT, P0, P1, PT, 0xf8, 0x8f ;  /* 0x00000000008f781c */ /* 0x000fe40000703f70 */
[----:B------:R-:W-:Y:S02]  /*3fc0*/  SHF.R.U32.HI R3, RZ, 0x1, R7 ;  /* 0x00000001ff037819 */ /* 0x000fe40000011607 */
[----:B------:R-:W-:-:S04]  /*3fd0*/  SEL R2, RZ, 0x1, !P0 ;  /* 0x00000001ff027807 */ /* 0x000fc80004000000 */
[----:B------:R-:W-:-:S04]  /*3fe0*/  LOP3.LUT R2, R2, 0x1, R3, 0xf8, !PT ;  /* 0x0000000102027812 */ /* 0x000fc800078ef803 */
[----:B------:R-:W-:-:S04]  /*3ff0*/  LOP3.LUT R2, R2, R7, RZ, 0xc0, !PT ;  /* 0x0000000702027212 */ /* 0x000fc800078ec0ff */
[----:B------:R-:W-:-:S04]  /*4000*/  IADD3 R3, PT, PT, R3, R2, RZ ;  /* 0x0000000203037210 */ /* 0x000fc80007ffe0ff */
[----:B------:R-:W-:Y:S01]  /*4010*/  LOP3.LUT R0, R3, R0, RZ, 0xfc, !PT ;  /* 0x0000000003007212 */ /* 0x000fe200078efcff */
[----:B------:R-:W-:Y:S06]  /*4020*/  BRA `(.L_x_68) ;  /* 0x0000000000347947 */ /* 0x000fec0003800000 */
.L_x_67:
[----:B------:R-:W-:-:S04]  /*4030*/  LOP3.LUT R0, R0, 0x80000000, RZ, 0xc0, !PT ;  /* 0x8000000000007812 */ /* 0x000fc800078ec0ff */
[----:B------:R-:W-:Y:S01]  /*4040*/  LOP3.LUT R0, R0, 0x7f800000, RZ, 0xfc, !PT ;  /* 0x7f80000000007812 */ /* 0x000fe200078efcff */
[----:B------:R-:W-:Y:S06]  /*4050*/  BRA `(.L_x_68) ;  /* 0x0000000000287947 */ /* 0x000fec0003800000 */
.L_x_66:
[----:B------:R-:W-:Y:S01]  /*4060*/  LEA R0, R7, R0, 0x17 ;  /* 0x0000000007007211 */ /* 0x000fe200078eb8ff */
[----:B------:R-:W-:Y:S06]  /*4070*/  BRA `(.L_x_68) ;  /* 0x0000000000207947 */ /* 0x000fec0003800000 */
.L_x_65:
[----:B------:R-:W-:-:S04]  /*4080*/  LOP3.LUT R0, R0, 0x80000000, R13, 0x48, !PT ;  /* 0x8000000000007812 */ /* 0x000fc800078e480d */
[----:B------:R-:W-:Y:S01]  /*4090*/  LOP3.LUT R0, R0, 0x7f800000, RZ, 0xfc, !PT ;  /* 0x7f80000000007812 */ /* 0x000fe200078efcff */
[----:B------:R-:W-:Y:S06]  /*40a0*/  BRA `(.L_x_68) ;  /* 0x0000000000147947 */ /* 0x000fec0003800000 */
.L_x_64:
[----:B------:R-:W-:Y:S01]  /*40b0*/  LOP3.LUT R0, R0, 0x80000000, R13, 0x48, !PT ;  /* 0x8000000000007812 */ /* 0x000fe200078e480d */
[----:B------:R-:W-:Y:S06]  /*40c0*/  BRA `(.L_x_68) ;  /* 0x00000000000c7947 */ /* 0x000fec0003800000 */
.L_x_63:
[----:B------:R-:W0:Y:S01]  /*40d0*/  MUFU.RSQ R0, -QNAN ;  /* 0xffc0000000007908 */ /* 0x000e220000001400 */
[----:B------:R-:W-:Y:S05]  /*40e0*/  BRA `(.L_x_68) ;  /* 0x0000000000047947 */ /* 0x000fea0003800000 */
.L_x_62:
[----:B------:R-:W-:-:S07]  /*40f0*/  FADD.FTZ R0, R3, R0 ;  /* 0x0000000003007221 */ /* 0x000fce0000010000 */
.L_x_68:
[----:B------:R-:W-:Y:S01]  /*4100*/  HFMA2 R3, -RZ, RZ, 0, 0 ;  /* 0x00000000ff037431 */ /* 0x000fe200000001ff */
[----:B------:R-:W-:-:S04]  /*4110*/  MOV R2, R8 ;  /* 0x0000000800027202 */ /* 0x000fc80000000f00 */
[----:B0-----:R-:W-:Y:S05]  /*4120*/  RET.REL.NODEC R2 `(_Z17safeSoftMaxKernelPfjj) ;  /* 0xffffffbc02b47950 */ /* 0x001fea0003c3ffff */
.L_x_69:
        /* <DEDUP_REMOVED lines=13> */
.L_x_89:


//--------------------- .text._Z13biasAddKernelPfS_jj --------------------------
	.section	.text._Z13biasAddKernelPfS_jj,"ax",@progbits
	.align	128
        .global         _Z13biasAddKernelPfS_jj
        .type           _Z13biasAddKernelPfS_jj,@function
        .size           _Z13biasAddKernelPfS_jj,(.L_x_97 - _Z13biasAddKernelPfS_jj)
        .other          _Z13biasAddKernelPfS_jj,@"STO_CUDA_ENTRY STV_DEFAULT"
_Z13biasAddKernelPfS_jj:
.text._Z13biasAddKernelPfS_jj:
[----:B------:R-:W-:Y:S01]  /*0000*/  LDC R1, c[0x0][0x37c] ;  /* 0x0000df00ff017b82 */ /* 0x000fe20000000800 */
[----:B------:R-:W0:Y:S01]  /*0010*/  LDCU.64 UR6, c[0x0][0x390] ;  /* 0x00007200ff0677ac */ /* 0x000e220008000a00 */
[----:B------:R-:W1:Y:S06]  /*0020*/  S2R R7, SR_TID.X ;  /* 0x0000000000077919 */ /* 0x000e6c0000002100 */
[----:B------:R-:W1:Y:S08]  /*0030*/  S2UR UR4, SR_CTAID.X ;  /* 0x00000000000479c3 */ /* 0x000e700000002500 */
[----:B------:R-:W1:Y:S01]  /*0040*/  LDC R6, c[0x0][0x360] ;  /* 0x0000d800ff067b82 */ /* 0x000e620000000800 */
[----:B0-----:R-:W0:Y:S01]  /*0050*/  I2F.U32.RP R0, UR7 ;  /* 0x0000000700007d06 */ /* 0x001e220008209000 */
[----:B------:R-:W-:-:S07]  /*0060*/  LOP3.LUT R9, RZ, UR7, RZ, 0x33, !PT ;  /* 0x00000007ff097c12 */ /* 0x000fce000f8e33ff */
[----:B0-----:R-:W0:Y:S01]  /*0070*/  MUFU.RCP R0, R0 ;  /* 0x0000000000007308 */ /* 0x001e220000001000 */
[----:B-1----:R-:W-:Y:S01]  /*0080*/  IMAD R7, R6, UR4, R7 ;  /* 0x0000000406077c24 */ /* 0x002fe2000f8e0207 */
[----:B0-----:R-:W-:-:S06]  /*0090*/  IADD3 R2, PT, PT, R0, 0xffffffe, RZ ;  /* 0x0ffffffe00027810 */ /* 0x001fcc0007ffe0ff */
[----:B------:R0:W1:Y:S02]  /*00a0*/  F2I.FTZ.U32.TRUNC.NTZ R3, R2 ;  /* 0x0000000200037305 */ /* 0x000064000021f000 */
[----:B0-----:R-:W-:Y:S02]  /*00b0*/  HFMA2 R2, -RZ, RZ, 0, 0 ;  /* 0x00000000ff027431 */ /* 0x001fe400000001ff */
[----:B-1----:R-:W-:-:S04]  /*00c0*/  IMAD.MOV R5, RZ, RZ, -R3 ;  /* 0x000000ffff057224 */ /* 0x002fc800078e0a03 */
[----:B------:R-:W-:-:S04]  /*00d0*/  IMAD R5, R5, UR7, RZ ;  /* 0x0000000705057c24 */ /* 0x000fc8000f8e02ff */
[----:B------:R-:W-:-:S06]  /*00e0*/  IMAD.HI.U32 R4, R3, R5, R2 ;  /* 0x0000000503047227 */ /* 0x000fcc00078e0002 */
[----:B------:R-:W-:-:S04]  /*00f0*/  IMAD.HI.U32 R4, R4, R7, RZ ;  /* 0x0000000704047227 */ /* 0x000fc800078e00ff */
[----:B------:R-:W-:-:S04]  /*0100*/  IMAD.MOV R0, RZ, RZ, -R4 ;  /* 0x000000ffff007224 */ /* 0x000fc800078e0a04 */
[----:B------:R-:W-:-:S05]  /*0110*/  IMAD R0, R0, UR7, R7 ;  /* 0x0000000700007c24 */ /* 0x000fca000f8e0207 */
[----:B------:R-:W-:-:S13]  /*0120*/  ISETP.GE.U32.AND P1, PT, R0, UR7, PT ;  /* 0x0000000700007c0c */ /* 0x000fda000bf26070 */
[----:B------:R-:W-:Y:S01]  /*0130*/  @P1 IADD3 R0, PT, PT, R0, -UR7, RZ ;  /* 0x8000000700001c10 */ /* 0x000fe2000fffe0ff */
[----:B------:R-:W-:Y:S01]  /*0140*/  @P1 VIADD R4, R4, 0x1 ;  /* 0x0000000104041836 */ /* 0x000fe20000000000 */
[----:B------:R-:W-:Y:S02]  /*0150*/  ISETP.NE.U32.AND P1, PT, RZ, UR7, PT ;  /* 0x00000007ff007c0c */ /* 0x000fe4000bf25070 */
[----:B------:R-:W-:-:S13]  /*0160*/  ISETP.GE.U32.AND P0, PT, R0, UR7, PT ;  /* 0x0000000700007c0c */ /* 0x000fda000bf06070 */
[----:B------:R-:W-:-:S04]  /*0170*/  @P0 IADD3 R4, PT, PT, R4, 0x1, RZ ;  /* 0x0000000104040810 */ /* 0x000fc80007ffe0ff */
[----:B------:R-:W-:-:S04]  /*0180*/  SEL R4, R9, R4, !P1 ;  /* 0x0000000409047207 */ /* 0x000fc80004800000 */
[----:B------:R-:W-:-:S13]  /*0190*/  ISETP.GE.U32.AND P2, PT, R4, UR6, PT ;  /* 0x0000000604007c0c */ /* 0x000fda000bf46070 */
[----:B------:R-:W-:Y:S05]  /*01a0*/  @P2 EXIT ;  /* 0x000000000000294d */ /* 0x000fea0003800000 */
[----:B------:R-:W0:Y:S01]  /*01b0*/  LDC.64 R2, c[0x0][0x388] ;  /* 0x0000e200ff027b82 */ /* 0x000e220000000a00 */
[----:B------:R-:W1:Y:S01]  /*01c0*/  LDCU.64 UR4, c[0x0][0x358] ;  /* 0x00006b00ff0477ac */ /* 0x000e620008000a00 */
[----:B------:R-:W-:-:S04]  /*01d0*/  IADD3 R11, PT, PT, R0, -UR7, RZ ;  /* 0x80000007000b7c10 */ /* 0x000fc8000fffe0ff */
[----:B------:R-:W-:Y:S02]  /*01e0*/  @P1 SEL R9, R11, R0, P0 ;  /* 0x000000000b091207 */ /* 0x000fe40000000000 */
[----:B------:R-:W2:Y:S03]  /*01f0*/  LDC.64 R4, c[0x0][0x380] ;  /* 0x0000e000ff047b82 */ /* 0x000ea60000000a00 */
[----:B0-----:R-:W-:-:S06]  /*0200*/  IMAD.WIDE R2, R9, 0x4, R2 ;  /* 0x0000000409027825 */ /* 0x001fcc00078e0202 */
[----:B-1----:R-:W3:Y:S01]  /*0210*/  LDG.E R2, desc[UR4][R2.64] ;  /* 0x0000000402027981 */ /* 0x002ee2000c1e1900 */
[----:B--2---:R-:W-:-:S05]  /*0220*/  IMAD.WIDE R4, R7, 0x4, R4 ;  /* 0x0000000407047825 */ /* 0x004fca00078e0204 */
[----:B------:R-:W3:Y:S02]  /*0230*/  LDG.E R7, desc[UR4][R4.64] ;  /* 0x0000000404077981 */ /* 0x000ee4000c1e1900 */
[----:B---3--:R-:W-:-:S05]  /*0240*/  FADD R7, R2, R7 ;  /* 0x0000000702077221 */ /* 0x008fca0000000000 */
[----:B------:R-:W-:Y:S01]  /*0250*/  STG.E desc[UR4][R4.64], R7 ;  /* 0x0000000704007986 */ /* 0x000fe2000c101904 */
[----:B------:R-:W-:Y:S05]  /*0260*/  EXIT ;  /* 0x000000000000794d */ /* 0x000fea0003800000 */
.L_x_70:
        /* <DEDUP_REMOVED lines=9> */
.L_x_97:


//--------------------- .text._Z10reluKernelPfj   --------------------------
	.section	.text._Z10reluKernelPfj,"ax",@progbits
	.align	128
        .global         _Z10reluKernelPfj
        .type           _Z10reluKernelPfj,@function
        .size           _Z10reluKernelPfj,(.L_x_98 - _Z10reluKernelPfj)
        .other          _Z10reluKernelPfj,@"STO_CUDA_ENTRY STV_DEFAULT"
_Z10reluKernelPfj:
.text._Z10reluKernelPfj:
        /* <DEDUP_REMOVED lines=11> */
[----:B-1----:R-:W2:Y:S02]  /*00b0*/  LDG.E R0, desc[UR4][R2.64] ;  /* 0x0000000402007981 */ /* 0x002ea4000c1e1900 */
[----:B--2---:R-:W-:-:S05]  /*00c0*/  FMNMX R5, RZ, R0, !PT ;  /* 0x00000000ff057209 */ /* 0x004fca0007800000 */
[----:B------:R-:W-:Y:S01]  /*00d0*/  STG.E desc[UR4][R2.64], R5 ;  /* 0x0000000502007986 */ /* 0x000fe2000c101904 */
[----:B------:R-:W-:Y:S05]  /*00e0*/  EXIT ;  /* 0x000000000000794d */ /* 0x000fea0003800000 */
.L_x_71:
        /* <DEDUP_REMOVED lines=9> */
.L_x_98:


//--------------------- .text._Z15matmulATBKernelPfS_S_jjj --------------------------
	.section	.text._Z15matmulATBKernelPfS_S_jjj,"ax",@progbits
	.align	128
        .global         _Z15matmulATBKernelPfS_S_jjj
        .type           _Z15matmulATBKernelPfS_S_jjj,@function
        .size           _Z15matmulATBKernelPfS_S_jjj,(.L_x_99 - _Z15matmulATBKernelPfS_S_jjj)
        .other          _Z15matmulATBKernelPfS_S_jjj,@"STO_CUDA_ENTRY STV_DEFAULT"
_Z15matmulATBKernelPfS_S_jjj:
.text._Z15matmulATBKernelPfS_S_jjj:
[----:B------:R-:W-:Y:S01]  /*0000*/  LDC R1, c[0x0][0x37c] ;  /* 0x0000df00ff017b82 */ /* 0x000fe20000000800 */
[----:B------:R-:W0:Y:S07]  /*0010*/  S2R R28, SR_TID.X ;  /* 0x00000000001c7919 */ /* 0x000e2e0000002100 */
[----:B------:R-:W1:Y:S01]  /*0020*/  S2UR UR5, SR_CTAID.X ;  /* 0x00000000000579c3 */ /* 0x000e620000002500 */
[----:B------:R-:W2:Y:S01]  /*0030*/  LDCU UR6, c[0x0][0x364] ;  /* 0x00006c80ff0677ac */ /* 0x000ea20008000800 */
[----:B------:R-:W3:Y:S01]  /*0040*/  S2R R7, SR_TID.Y ;  /* 0x0000000000077919 */ /* 0x000ee20000002200 */
[----:B------:R-:W1:Y:S05]  /*0050*/  LDCU UR7, c[0x0][0x360] ;  /* 0x00006c00ff0777ac */ /* 0x000e6a0008000800 */
[----:B------:R-:W2:Y:S08]  /*0060*/  S2UR UR4, SR_CTAID.Y ;  /* 0x00000000000479c3 */ /* 0x000eb00000002600 */
[----:B------:R-:W4:Y:S01]  /*0070*/  LDC.64 R20, c[0x0][0x398] ;  /* 0x0000e600ff147b82 */ /* 0x000f220000000a00 */
[----:B-1----:R-:W-:-:S06]  /*0080*/  UIMAD UR5, UR5, UR7, URZ ;  /* 0x00000007050572a4 */ /* 0x002fcc000f8e02ff */
[----:B0-----:R-:W-:Y:S01]  /*0090*/  IADD3 R0, PT, PT, R28, UR5, RZ ;  /* 0x000000051c007c10 */ /* 0x001fe2000fffe0ff */
[----:B--2---:R-:W-:-:S06]  /*00a0*/  UIMAD UR4, UR4, UR6, URZ ;  /* 0x00000006040472a4 */ /* 0x004fcc000f8e02ff */
[----:B---3--:R-:W-:Y:S02]  /*00b0*/  IADD3 R3, PT, PT, R7, UR4, RZ ;  /* 0x0000000407037c10 */ /* 0x008fe4000fffe0ff */
[----:B----4-:R-:W-:-:S04]  /*00c0*/  ISETP.GE.U32.AND P0, PT, R0, R21, PT ;  /* 0x000000150000720c */ /* 0x010fc80003f06070 */
[----:B------:R-:W-:-:S13]  /*00d0*/  ISETP.GE.U32.OR P0, PT, R3, R20, P0 ;  /* 0x000000140300720c */ /* 0x000fda0000706470 */
[----:B------:R-:W-:Y:S05]  /*00e0*/  @P0 EXIT ;  /* 0x000000000000094d */ /* 0x000fea0003800000 */
[----:B------:R-:W0:Y:S01]  /*00f0*/  LDC R2, c[0x0][0x3a0] ;  /* 0x0000e800ff027b82 */ /* 0x000e220000000800 */
[----:B------:R-:W1:Y:S01]  /*0100*/  LDCU.64 UR6, c[0x0][0x358] ;  /* 0x00006b00ff0677ac */ /* 0x000e620008000a00 */
[----:B------:R-:W-:Y:S01]  /*0110*/  HFMA2 R32, -RZ, RZ, 0, 0 ;  /* 0x00000000ff207431 */ /* 0x000fe200000001ff */
[----:B0-----:R-:W-:-:S13]  /*0120*/  ISETP.NE.AND P0, PT, R2, RZ, PT ;  /* 0x000000ff0200720c */ /* 0x001fda0003f05270 */
[----:B-1----:R-:W-:Y:S05]  /*0130*/  @!P0 BRA `(.L_x_72) ;  /* 0x00000008005c8947 */ /* 0x002fea0003800000 */
[----:B------:R-:W-:Y:S02]  /*0140*/  ISETP.GE.U32.AND P0, PT, R2, 0x8, PT ;  /* 0x000000080200780c */ /* 0x000fe40003f06070 */
[----:B------:R-:W-:Y:S02]  /*0150*/  MOV R32, RZ ;  /* 0x000000ff00207202 */ /* 0x000fe40000000f00 */
[----:B------:R-:W-:-:S09]  /*0160*/  MOV R6, RZ ;  /* 0x000000ff00067202 */ /* 0x000fd20000000f00 */
[----:B------:R-:W-:Y:S05]  /*0170*/  @!P0 BRA `(.L_x_73) ;  /* 0x0000000400408947 */ /* 0x000fea0003800000 */
[----:B------:R-:W-:Y:S01]  /*0180*/  LOP3.LUT R6, R2, 0xfffffff8, RZ, 0xc0, !PT ;  /* 0xfffffff802067812 */ /* 0x000fe200078ec0ff */
[C---:B------:R-:W-:Y:S01]  /*0190*/  IMAD R8, R21.reuse, 0x3, R0 ;  /* 0x0000000315087824 */ /* 0x040fe200078e0200 */
[C---:B------:R-:W-:Y:S01]  /*01a0*/  IADD3 R28, PT, PT, R21.reuse, UR5, R28 ;  /* 0x00000005151c7c10 */ /* 0x040fe2000fffe01c */
[C-C-:B------:R-:W-:Y:S01]  /*01b0*/  IMAD R12, R21.reuse, 0x5, R0.reuse ;  /* 0x00000005150c7824 */ /* 0x140fe200078e0200 */
[C---:B------:R-:W-:Y:S01]  /*01c0*/  IADD3 R7, PT, PT, R20.reuse, UR4, R7 ;  /* 0x0000000414077c10 */ /* 0x040fe2000fffe007 */
[C-C-:B------:R-:W-:Y:S01]  /*01d0*/  IMAD R14, R21.reuse, 0x6, R0.reuse ;  /* 0x00000006150e7824 */ /* 0x140fe200078e0200 */
[CC--:B------:R-:W-:Y:S01]  /*01e0*/  LEA R4, R21.reuse, R0.reuse, 0x1 ;  /* 0x0000000015047211 */ /* 0x0c0fe200078e08ff */
[C---:B------:R-:W-:Y:S01]  /*01f0*/  IMAD R16, R21.reuse, 0x7, R0 ;  /* 0x0000000715107824 */ /* 0x040fe200078e0200 */
[----:B------:R-:W-:Y:S01]  /*0200*/  LEA R10, R21, R0, 0x2 ;  /* 0x00000000150a7211 */ /* 0x000fe200078e10ff */
[C-C-:B------:R-:W-:Y:S01]  /*0210*/  IMAD R9, R20.reuse, 0x3, R3.reuse ;  /* 0x0000000314097824 */ /* 0x140fe200078e0203 */
[CC--:B------:R-:W-:Y:S01]  /*0220*/  LEA R5, R20.reuse, R3.reuse, 0x1 ;  /* 0x0000000314057211 */ /* 0x0c0fe200078e08ff */
[C-C-:B------:R-:W-:Y:S01]  /*0230*/  IMAD R13, R20.reuse, 0x5, R3.reuse ;  /* 0x00000005140d7824 */ /* 0x140fe200078e0203 */
[CC--:B------:R-:W-:Y:S01]  /*0240*/  LEA R11, R20.reuse, R3.reuse, 0x2 ;  /* 0x00000003140b7211 */ /* 0x0c0fe200078e10ff */
[C-C-:B------:R-:W-:Y:S01]  /*0250*/  IMAD R15, R20.reuse, 0x6, R3.reuse ;  /* 0x00000006140f7824 */ /* 0x140fe200078e0203 */
[----:B------:R-:W-:Y:S01]  /*0260*/  MOV R32, RZ ;  /* 0x000000ff00207202 */ /* 0x000fe20000000f00 */
[----:B------:R-:W-:Y:S01]  /*0270*/  IMAD R17, R20, 0x7, R3 ;  /* 0x0000000714117824 */ /* 0x000fe200078e0203 */
[----:B------:R-:W-:-:S02]  /*0280*/  MOV R19, R3 ;  /* 0x0000000300137202 */ /* 0x000fc40000000f00 */
[----:B------:R-:W-:Y:S02]  /*0290*/  MOV R18, R0 ;  /* 0x0000000000127202 */ /* 0x000fe40000000f00 */
[----:B------:R-:W-:-:S07]  /*02a0*/  IADD3 R29, PT, PT, -R6, RZ, RZ ;  /* 0x000000ff061d7210 */ /* 0x000fce0007ffe1ff */
.L_x_74:
[----:B------:R-:W0:Y:S08]  /*02b0*/  LDC.64 R26, c[0x0][0x380] ;  /* 0x0000e000ff1a7b82 */ /* 0x000e300000000a00 */
[----:B------:R-:W1:Y:S01]  /*02c0*/  LDC.64 R22, c[0x0][0x388] ;  /* 0x0000e200ff167b82 */ /* 0x000e620000000a00 */
[----:B0-----:R-:W-:-:S04]  /*02d0*/  IMAD.WIDE.U32 R24, R19, 0x4, R26 ;  /* 0x0000000413187825 */ /* 0x001fc800078e001a */
[----:B------:R-:W-:Y:S02]  /*02e0*/  IMAD.WIDE.U32 R30, R7, 0x4, R26 ;  /* 0x00000004071e7825 */ /* 0x000fe400078e001a */
[----:B------:R-:W2:Y:S02]  /*02f0*/  LDG.E R25, desc[UR6][R24.64] ;  /* 0x0000000618197981 */ /* 0x000ea4000c1e1900 */
[--C-:B-1----:R-:W-:Y:S02]  /*0300*/  IMAD.WIDE.U32 R34, R18, 0x4, R22.reuse ;  /* 0x0000000412227825 */ /* 0x102fe400078e0016 */
[----:B------:R0:W3:Y:S02]  /*0310*/  LDG.E R33, desc[UR6][R30.64] ;  /* 0x000000061e217981 */ /* 0x0000e4000c1e1900 */
[----:B------:R-:W-:Y:S02]  /*0320*/  IMAD.WIDE.U32 R36, R28, 0x4, R22 ;  /* 0x000000041c247825 */ /* 0x000fe400078e0016 */
[----:B------:R-:W2:Y:S04]  /*0330*/  LDG.E R34, desc[UR6][R34.64] ;  /* 0x0000000622227981 */ /* 0x000ea8000c1e1900 */
[----:B------:R-:W3:Y:S01]  /*0340*/  LDG.E R36, desc[UR6][R36.64] ;  /* 0x0000000624247981 */ /* 0x000ee2000c1e1900 */
[----:B0-----:R-:W-:-:S06]  /*0350*/  IMAD.WIDE.U32 R30, R5, 0x4, R26 ;  /* 0x00000004051e7825 */ /* 0x001fcc00078e001a */
[----:B------:R-:W4:Y:S01]  /*0360*/  LDG.E R30, desc[UR6][R30.64] ;  /* 0x000000061e1e7981 */ /* 0x000f22000c1e1900 */
[----:B--2---:R-:W-:Y:S01]  /*0370*/  FFMA R32, R25, R34, R32 ;  /* 0x0000002219207223 */ /* 0x004fe20000000020 */
[----:B------:R-:W-:-:S04]  /*0380*/  IMAD.WIDE.U32 R24, R9, 0x4, R26 ;  /* 0x0000000409187825 */ /* 0x000fc800078e001a */
[----:B---3--:R-:W-:Y:S01]  /*0390*/  FFMA R35, R33, R36, R32 ;  /* 0x0000002421237223 */ /* 0x008fe20000000020 */
[--C-:B------:R-:W-:Y:S01]  /*03a0*/  IMAD.WIDE.U32 R32, R4, 0x4, R22.reuse ;  /* 0x0000000404207825 */ /* 0x100fe200078e0016 */
[----:B------:R0:W2:Y:S05]  /*03b0*/  LDG.E R34, desc[UR6][R24.64] ;  /* 0x0000000618227981 */ /* 0x0000aa000c1e1900 */
[----:B------:R-:W4:Y:S01]  /*03c0*/  LDG.E R32, desc[UR6][R32.64] ;  /* 0x0000000620207981 */ /* 0x000f22000c1e1900 */
[----:B0-----:R-:W-:-:S06]  /*03d0*/  IMAD.WIDE.U32 R24, R8, 0x4, R22 ;  /* 0x0000000408187825 */ /* 0x001fcc00078e0016 */
[----:B------:R-:W2:Y:S01]  /*03e0*/  LDG.E R24, desc[UR6][R24.64] ;  /* 0x0000000618187981 */ /* 0x000ea2000c1e1900 */
[----:B------:R-:W-:-:S05]  /*03f0*/  IMAD.WIDE.U32 R36, R11, 0x4, R26 ;  /* 0x000000040b247825 */ /* 0x000fca00078e001a */
[----:B------:R0:W3:Y:S02]  /*0400*/  LDG.E R33, desc[UR6][R36.64] ;  /* 0x0000000624217981 */ /* 0x0000e4000c1e1900 */
[----:B0-----:R-:W-:-:S05]  /*0410*/  IMAD.WIDE.U32 R36, R13, 0x4, R26 ;  /* 0x000000040d247825 */ /* 0x001fca00078e001a */
[----:B------:R0:W5:Y:S02]  /*0420*/  LDG.E R31, desc[UR6][R36.64] ;  /* 0x00000006241f7981 */ /* 0x000164000c1e1900 */
[----:B0-----:R-:W-:-:S06]  /*0430*/  IMAD.WIDE.U32 R36, R14, 0x4, R22 ;  /* 0x000000040e247825 */ /* 0x001fcc00078e0016 */
[----:B------:R-:W5:Y:S01]  /*0440*/  LDG.E R37, desc[UR6][R36.64] ;  /* 0x0000000624257981 */ /* 0x000f62000c1e1900 */
[----:B----4-:R-:W-:-:S04]  /*0450*/  FFMA R35, R30, R32, R35 ;  /* 0x000000201e237223 */ /* 0x010fc80000000023 */
[----:B--2---:R-:W-:Y:S01]  /*0460*/  FFMA R30, R34, R24, R35 ;  /* 0x00000018221e7223 */ /* 0x004fe20000000023 */
[----:B------:R-:W-:-:S04]  /*0470*/  IMAD.WIDE.U32 R34, R10, 0x4, R22 ;  /* 0x000000040a227825 */ /* 0x000fc800078e0016 */
[--C-:B------:R-:W-:Y:S02]  /*0480*/  IMAD.WIDE.U32 R24, R12, 0x4, R22.reuse ;  /* 0x000000040c187825 */ /* 0x100fe400078e0016 */
[----:B------:R-:W3:Y:S04]  /*0490*/  LDG.E R34, desc[UR6][R34.64] ;  /* 0x0000000622227981 */ /* 0x000ee8000c1e1900 */
[----:B------:R0:W5:Y:S01]  /*04a0*/  LDG.E R32, desc[UR6][R24.64] ;  /* 0x0000000618207981 */ /* 0x000162000c1e1900 */
[----:B------:R-:W-:-:S06]  /*04b0*/  IMAD.WIDE.U32 R22, R16, 0x4, R22 ;  /* 0x0000000410167825 */ /* 0x000fcc00078e0016 */
[----:B------:R-:W2:Y:S01]  /*04c0*/  LDG.E R22, desc[UR6][R22.64] ;  /* 0x0000000616167981 */ /* 0x000ea2000c1e1900 */
[----:B0-----:R-:W-:-:S04]  /*04d0*/  IMAD.WIDE.U32 R24, R15, 0x4, R26 ;  /* 0x000000040f187825 */ /* 0x001fc800078e001a */
[----:B------:R-:W-:Y:S02]  /*04e0*/  IMAD.WIDE.U32 R26, R17, 0x4, R26 ;  /* 0x00000004111a7825 */ /* 0x000fe400078e001a */
[----:B------:R-:W4:Y:S04]  /*04f0*/  LDG.E R24, desc[UR6][R24.64] ;  /* 0x0000000618187981 */ /* 0x000f28000c1e1900 */
[----:B------:R-:W2:Y:S01]  /*0500*/  LDG.E R26, desc[UR6][R26.64] ;  /* 0x000000061a1a7981 */ /* 0x000ea2000c1e1900 */
[----:B------:R-:W-:-:S04]  /*0510*/  IADD3 R29, PT, PT, R29, 0x8, RZ ;  /* 0x000000081d1d7810 */ /* 0x000fc80007ffe0ff */
[----:B------:R-:W-:Y:S02]  /*0520*/  ISETP.NE.AND P0, PT, R29, RZ, PT ;  /* 0x000000ff1d00720c */ /* 0x000fe40003f05270 */
[C---:B------:R-:W-:Y:S02]  /*0530*/  LEA R7, R20.reuse, R7, 0x3 ;  /* 0x0000000714077211 */ /* 0x040fe400078e18ff */
[C---:B------:R-:W-:Y:S02]  /*0540*/  LEA R5, R20.reuse, R5, 0x3 ;  /* 0x0000000514057211 */ /* 0x040fe400078e18ff */
[C---:B------:R-:W-:Y:S02]  /*0550*/  LEA R9, R20.reuse, R9, 0x3 ;  /* 0x0000000914097211 */ /* 0x040fe400078e18ff */
[C---:B------:R-:W-:Y:S02]  /*0560*/  LEA R11, R20.reuse, R11, 0x3 ;  /* 0x0000000b140b7211 */ /* 0x040fe400078e18ff */
[----:B------:R-:W-:-:S02]  /*0570*/  LEA R13, R20, R13, 0x3 ;  /* 0x0000000d140d7211 */ /* 0x000fc400078e18ff */
[C---:B------:R-:W-:Y:S02]  /*0580*/  LEA R15, R20.reuse, R15, 0x3 ;  /* 0x0000000f140f7211 */ /* 0x040fe400078e18ff */
[C---:B------:R-:W-:Y:S02]  /*0590*/  LEA R17, R20.reuse, R17, 0x3 ;  /* 0x0000001114117211 */ /* 0x040fe400078e18ff */
[----:B------:R-:W-:Y:S02]  /*05a0*/  LEA R19, R20, R19, 0x3 ;  /* 0x0000001314137211 */ /* 0x000fe400078e18ff */
[C---:B------:R-:W-:Y:S02]  /*05b0*/  LEA R28, R21.reuse, R28, 0x3 ;  /* 0x0000001c151c7211 */ /* 0x040fe400078e18ff */
[C---:B------:R-:W-:Y:S02]  /*05c0*/  LEA R4, R21.reuse, R4, 0x3 ;  /* 0x0000000415047211 */ /* 0x040fe400078e18ff */
[----:B------:R-:W-:-:S02]  /*05d0*/  LEA R8, R21, R8, 0x3 ;  /* 0x0000000815087211 */ /* 0x000fc400078e18ff */
[C---:B------:R-:W-:Y:S02]  /*05e0*/  LEA R10, R21.reuse, R10, 0x3 ;  /* 0x0000000a150a7211 */ /* 0x040fe400078e18ff */
[C---:B------:R-:W-:Y:S02]  /*05f0*/  LEA R12, R21.reuse, R12, 0x3 ;  /* 0x0000000c150c7211 */ /* 0x040fe400078e18ff */
[C---:B------:R-:W-:Y:S02]  /*0600*/  LEA R14, R21.reuse, R14, 0x3 ;  /* 0x0000000e150e7211 */ /* 0x040fe400078e18ff */
[C---:B------:R-:W-:Y:S02]  /*0610*/  LEA R16, R21.reuse, R16, 0x3 ;  /* 0x0000001015107211 */ /* 0x040fe400078e18ff */
[----:B------:R-:W-:Y:S01]  /*0620*/  LEA R18, R21, R18, 0x3 ;  /* 0x0000001215127211 */ /* 0x000fe200078e18ff */
[----:B---3--:R-:W-:-:S04]  /*0630*/  FFMA R30, R33, R34, R30 ;  /* 0x00000022211e7223 */ /* 0x008fc8000000001e */
[----:B-----5:R-:W-:-:S04]  /*0640*/  FFMA R31, R31, R32, R30 ;  /* 0x000000201f1f7223 */ /* 0x020fc8000000001e */
[----:B----4-:R-:W-:-:S04]  /*0650*/  FFMA R31, R24, R37, R31 ;  /* 0x00000025181f7223 */ /* 0x010fc8000000001f */
[----:B--2---:R-:W-:Y:S01]  /*0660*/  FFMA R32, R26, R22, R31 ;  /* 0x000000161a207223 */ /* 0x004fe2000000001f */
[----:B------:R-:W-:Y:S06]  /*0670*/  @P0 BRA `(.L_x_74) ;  /* 0xfffffffc000c0947 */ /* 0x000fec000383ffff */
.L_x_73:
[----:B------:R-:W-:-:S13]  /*0680*/  LOP3.LUT P0, R4, R2, 0x7, RZ, 0xc0, !PT ;  /* 0x0000000702047812 */ /* 0x000fda000780c0ff */
[----:B------:R-:W-:Y:S05]  /*0690*/  @!P0 BRA `(.L_x_72) ;  /* 0x0000000400048947 */ /* 0x000fea0003800000 */
[----:B------:R-:W-:Y:S02]  /*06a0*/  ISETP.GE.U32.AND P0, PT, R4, 0x4, PT ;  /* 0x000000040400780c */ /* 0x000fe40003f06070 */
[----:B------:R-:W-:-:S04]  /*06b0*/  LOP3.LUT R24, R2, 0x3, RZ, 0xc0, !PT ;  /* 0x0000000302187812 */ /* 0x000fc800078ec0ff */
[----:B------:R-:W-:-:S07]  /*06c0*/  ISETP.NE.AND P1, PT, R24, RZ, PT ;  /* 0x000000ff1800720c */ /* 0x000fce0003f25270 */
[----:B------:R-:W-:Y:S06]  /*06d0*/  @!P0 BRA `(.L_x_75) ;  /* 0x00000000007c8947 */ /* 0x000fec0003800000 */
[----:B------:R-:W0:Y:S01]  /*06e0*/  LDC.64 R4, c[0x0][0x388] ;  /* 0x0000e200ff047b82 */ /* 0x000e220000000a00 */
[C---:B------:R-:W-:Y:S02]  /*06f0*/  IMAD R19, R6.reuse, R20, R3 ;  /* 0x0000001406137224 */ /* 0x040fe400078e0203 */
[----:B------:R-:W-:-:S03]  /*0700*/  IMAD R10, R6, R21, R0 ;  /* 0x00000015060a7224 */ /* 0x000fc600078e0200 */
[----:B------:R-:W-:Y:S02]  /*0710*/  IADD3 R11, PT, PT, R19, R20, RZ ;  /* 0x00000014130b7210 */ /* 0x000fe40007ffe0ff */
[----:B------:R-:W1:Y:S01]  /*0720*/  LDC.64 R8, c[0x0][0x380] ;  /* 0x0000e000ff087b82 */ /* 0x000e620000000a00 */
[C---:B0-----:R-:W-:Y:S01]  /*0730*/  IMAD.WIDE.U32 R22, R10.reuse, 0x4, R4 ;  /* 0x000000040a167825 */ /* 0x041fe200078e0004 */
[----:B------:R-:W-:-:S04]  /*0740*/  IADD3 R10, PT, PT, R10, R21, RZ ;  /* 0x000000150a0a7210 */ /* 0x000fc80007ffe0ff */
[CC--:B------:R-:W-:Y:S01]  /*0750*/  IADD3 R25, PT, PT, R10.reuse, R21.reuse, RZ ;  /* 0x000000150a197210 */ /* 0x0c0fe20007ffe0ff */
[--C-:B-1----:R-:W-:Y:S01]  /*0760*/  IMAD.WIDE.U32 R18, R19, 0x4, R8.reuse ;  /* 0x0000000413127825 */ /* 0x102fe200078e0008 */
[----:B------:R-:W2:Y:S03]  /*0770*/  LDG.E R22, desc[UR6][R22.64] ;  /* 0x0000000616167981 */ /* 0x000ea6000c1e1900 */
[C---:B------:R-:W-:Y:S01]  /*0780*/  IMAD.WIDE.U32 R16, R11.reuse, 0x4, R8 ;  /* 0x000000040b107825 */ /* 0x040fe200078e0008 */
[-C--:B------:R-:W-:Y:S01]  /*0790*/  IADD3 R11, PT, PT, R11, R20.reuse, RZ ;  /* 0x000000140b0b7210 */ /* 0x080fe20007ffe0ff */
[----:B------:R-:W2:Y:S02]  /*07a0*/  LDG.E R7, desc[UR6][R18.64] ;  /* 0x0000000612077981 */ /* 0x000ea4000c1e1900 */
[----:B------:R-:W-:Y:S01]  /*07b0*/  IMAD.WIDE.U32 R14, R10, 0x4, R4 ;  /* 0x000000040a0e7825 */ /* 0x000fe200078e0004 */
[----:B------:R-:W-:Y:S01]  /*07c0*/  IADD3 R27, PT, PT, R11, R20, RZ ;  /* 0x000000140b1b7210 */ /* 0x000fe20007ffe0ff */
[----:B------:R-:W3:Y:S01]  /*07d0*/  LDG.E R16, desc[UR6][R16.64] ;  /* 0x0000000610107981 */ /* 0x000ee2000c1e1900 */
[----:B------:R-:W-:Y:S01]  /*07e0*/  IADD3 R29, PT, PT, R25, R21, RZ ;  /* 0x00000015191d7210 */ /* 0x000fe20007ffe0ff */
[----:B------:R-:W-:-:S02]  /*07f0*/  IMAD.WIDE.U32 R12, R11, 0x4, R8 ;  /* 0x000000040b0c7825 */ /* 0x000fc400078e0008 */
[----:B------:R-:W3:Y:S02]  /*0800*/  LDG.E R14, desc[UR6][R14.64] ;  /* 0x000000060e0e7981 */ /* 0x000ee4000c1e1900 */
[----:B------:R-:W-:Y:S02]  /*0810*/  IMAD.WIDE.U32 R10, R25, 0x4, R4 ;  /* 0x00000004190a7825 */ /* 0x000fe400078e0004 */
[----:B------:R-:W4:Y:S02]  /*0820*/  LDG.E R12, desc[UR6][R12.64] ;  /* 0x000000060c0c7981 */ /* 0x000f24000c1e1900 */
[----:B------:R-:W-:Y:S02]  /*0830*/  IMAD.WIDE.U32 R8, R27, 0x4, R8 ;  /* 0x000000041b087825 */ /* 0x000fe400078e0008 */
[----:B------:R-:W4:Y:S02]  /*0840*/  LDG.E R10, desc[UR6][R10.64] ;  /* 0x000000060a0a7981 */ /* 0x000f24000c1e1900 */
[----:B------:R-:W-:-:S02]  /*0850*/  IMAD.WIDE.U32 R4, R29, 0x4, R4 ;  /* 0x000000041d047825 */ /* 0x000fc400078e0004 */
[----:B------:R-:W5:Y:S04]  /*0860*/  LDG.E R8, desc[UR6][R8.64] ;  /* 0x0000000608087981 */ /* 0x000f68000c1e1900 */
[----:B------:R-:W5:Y:S01]  /*0870*/  LDG.E R4, desc[UR6][R4.64] ;  /* 0x0000000604047981 */ /* 0x000f62000c1e1900 */
[----:B------:R-:W-:Y:S01]  /*0880*/  IADD3 R6, PT, PT, R6, 0x4, RZ ;  /* 0x0000000406067810 */ /* 0x000fe20007ffe0ff */
[----:B--2---:R-:W-:-:S04]  /*0890*/  FFMA R7, R7, R22, R32 ;  /* 0x0000001607077223 */ /* 0x004fc80000000020 */
[----:B---3--:R-:W-:-:S04]  /*08a0*/  FFMA R7, R16, R14, R7 ;  /* 0x0000000e10077223 */ /* 0x008fc80000000007 */
[----:B----4-:R-:W-:-:S04]  /*08b0*/  FFMA R7, R12, R10, R7 ;  /* 0x0000000a0c077223 */ /* 0x010fc80000000007 */
[----:B-----5:R-:W-:-:S07]  /*08c0*/  FFMA R32, R8, R4, R7 ;  /* 0x0000000408207223 */ /* 0x020fce0000000007 */
.L_x_75:
[----:B------:R-:W-:Y:S05]  /*08d0*/  @!P1 BRA `(.L_x_72) ;  /* 0x0000000000749947 */ /* 0x000fea0003800000 */
[----:B------:R-:W0:Y:S01]  /*08e0*/  LDC.64 R12, c[0x0][0x380] ;  /* 0x0000e000ff0c7b82 */ /* 0x000e220000000a00 */
[----:B------:R-:W-:Y:S02]  /*08f0*/  ISETP.NE.AND P0, PT, R24, 0x1, PT ;  /* 0x000000011800780c */ /* 0x000fe40003f05270 */
[----:B------:R-:W-:-:S04]  /*0900*/  LOP3.LUT R2, R2, 0x1, RZ, 0xc0, !PT ;  /* 0x0000000102027812 */ /* 0x000fc800078ec0ff */
[----:B------:R-:W-:Y:S01]  /*0910*/  ISETP.NE.U32.AND P1, PT, R2, 0x1, PT ;  /* 0x000000010200780c */ /* 0x000fe20003f25070 */
[----:B------:R-:W1:Y:S06]  /*0920*/  LDC.64 R10, c[0x0][0x388] ;  /* 0x0000e200ff0a7b82 */ /* 0x000e6c0000000a00 */
[C---:B------:R-:W-:Y:S02]  /*0930*/  @P0 IMAD R7, R6.reuse, R20, R3 ;  /* 0x0000001406070224 */ /* 0x040fe400078e0203 */
[----:B------:R-:W2:Y:S01]  /*0940*/  LDC.64 R8, c[0x0][0x380] ;  /* 0x0000e000ff087b82 */ /* 0x000ea20000000a00 */
[C---:B------:R-:W-:Y:S01]  /*0950*/  @P0 IMAD R16, R6.reuse, R21, R0 ;  /* 0x0000001506100224 */ /* 0x040fe200078e0200 */
[----:B------:R-:W-:-:S04]  /*0960*/  @P0 IADD3 R6, PT, PT, R6, 0x2, RZ ;  /* 0x0000000206060810 */ /* 0x000fc80007ffe0ff */
[----:B------:R-:W-:Y:S02]  /*0970*/  @P0 IADD3 R19, PT, PT, R16, R21, RZ ;  /* 0x0000001510130210 */ /* 0x000fe40007ffe0ff */
[----:B------:R-:W3:Y:S01]  /*0980*/  LDC.64 R4, c[0x0][0x388] ;  /* 0x0000e200ff047b82 */ /* 0x000ee20000000a00 */
[C---:B0-----:R-:W-:Y:S01]  /*0990*/  @P0 IMAD.WIDE.U32 R14, R7.reuse, 0x4, R12 ;  /* 0x00000004070e0825 */ /* 0x041fe200078e000c */
[----:B------:R-:W-:-:S03]  /*09a0*/  @P0 IADD3 R7, PT, PT, R7, R20, RZ ;  /* 0x0000001407070210 */ /* 0x000fc60007ffe0ff */
[----:B-1----:R-:W-:Y:S02]  /*09b0*/  @P0 IMAD.WIDE.U32 R16, R16, 0x4, R10 ;  /* 0x0000000410100825 */ /* 0x002fe400078e000a */
[----:B------:R-:W4:Y:S02]  /*09c0*/  @P0 LDG.E R15, desc[UR6][R14.64] ;  /* 0x000000060e0f0981 */ /* 0x000f24000c1e1900 */
[----:B------:R-:W-:Y:S02]  /*09d0*/  @P0 IMAD.WIDE.U32 R12, R7, 0x4, R12 ;  /* 0x00000004070c0825 */ /* 0x000fe400078e000c */
[----:B------:R-:W4:Y:S02]  /*09e0*/  @P0 LDG.E R16, desc[UR6][R16.64] ;  /* 0x0000000610100981 */ /* 0x000f24000c1e1900 */
[----:B------:R-:W-:Y:S02]  /*09f0*/  @P0 IMAD.WIDE.U32 R10, R19, 0x4, R10 ;  /* 0x00000004130a0825 */ /* 0x000fe400078e000a */
[----:B------:R-:W5:Y:S02]  /*0a00*/  @P0 LDG.E R12, desc[UR6][R12.64] ;  /* 0x000000060c0c0981 */ /* 0x000f64000c1e1900 */
[----:B------:R-:W-:-:S02]  /*0a10*/  @!P1 IMAD R7, R6, R20, R3 ;  /* 0x0000001406079224 */ /* 0x000fc400078e0203 */
[----:B------:R-:W-:Y:S01]  /*0a20*/  @!P1 IMAD R19, R6, R21, R0 ;  /* 0x0000001506139224 */ /* 0x000fe200078e0200 */
[----:B------:R-:W5:Y:S01]  /*0a30*/  @P0 LDG.E R10, desc[UR6][R10.64] ;  /* 0x000000060a0a0981 */ /* 0x000f62000c1e1900 */
[----:B--2---:R-:W-:-:S04]  /*0a40*/  @!P1 IMAD.WIDE.U32 R8, R7, 0x4, R8 ;  /* 0x0000000407089825 */ /* 0x004fc800078e0008 */
[----:B---3--:R-:W-:Y:S02]  /*0a50*/  @!P1 IMAD.WIDE.U32 R4, R19, 0x4, R4 ;  /* 0x0000000413049825 */ /* 0x008fe400078e0004 */
[----:B------:R-:W2:Y:S04]  /*0a60*/  @!P1 LDG.E R9, desc[UR6][R8.64] ;  /* 0x0000000608099981 */ /* 0x000ea8000c1e1900 */
[----:B------:R-:W2:Y:S01]  /*0a70*/  @!P1 LDG.E R4, desc[UR6][R4.64] ;  /* 0x0000000604049981 */ /* 0x000ea2000c1e1900 */
[----:B----4-:R-:W-:-:S04]  /*0a80*/  @P0 FFMA R15, R15, R16, R32 ;  /* 0x000000100f0f0223 */ /* 0x010fc80000000020 */
[----:B-----5:R-:W-:-:S04]  /*0a90*/  @P0 FFMA R32, R12, R10, R15 ;  /* 0x0000000a0c200223 */ /* 0x020fc8000000000f */
[----:B--2---:R-:W-:-:S07]  /*0aa0*/  @!P1 FFMA R32, R9, R4, R32 ;  /* 0x0000000409209223 */ /* 0x004fce0000000020 */
.L_x_72:
[----:B------:R-:W0:Y:S01]  /*0ab0*/  LDC.64 R4, c[0x0][0x390] ;  /* 0x0000e400ff047b82 */ /* 0x000e220000000a00 */
[----:B------:R-:W-:-:S04]  /*0ac0*/  IMAD R3, R3, R21, R0 ;  /* 0x0000001503037224 */ /* 0x000fc800078e0200 */
[----:B0-----:R-:W-:-:S05]  /*0ad0*/  IMAD.WIDE.U32 R2, R3, 0x4, R4 ;  /* 0x0000000403027825 */ /* 0x001fca00078e0004 */
[----:B------:R-:W-:Y:S01]  /*0ae0*/  STG.E desc[UR6][R2.64], R32 ;  /* 0x0000002002007986 */ /* 0x000fe2000c101906 */
[----:B------:R-:W-:Y:S05]  /*0af0*/  EXIT ;  /* 0x000000000000794d */ /* 0x000fea0003800000 */
.L_x_76:
        /* <DEDUP_REMOVED lines=16> */
.L_x_99:


//--------------------- .text._Z15matmulABTKernelPfS_S_jjj --------------------------
	.section	.text._Z15matmulABTKernelPfS_S_jjj,"ax",@progbits
	.align	128
        .global         _Z15matmulABTKernelPfS_S_jjj
        .type           _Z15matmulABTKernelPfS_S_jjj,@function
        .size           _Z15matmulABTKernelPfS_S_jjj,(.L_x_100 - _Z15matmulABTKernelPfS_S_jjj)
        .other          _Z15matmulABTKernelPfS_S_jjj,@"STO_CUDA_ENTRY STV_DEFAULT"
_Z15matmulABTKernelPfS_S_jjj:
.text._Z15matmulABTKernelPfS_S_jjj:
[----:B------:R-:W-:Y:S01]  /*0000*/  LDC R1, c[0x0][0x37c] ;  /* 0x0000df00ff017b82 */ /* 0x000fe20000000800 */
[----:B------:R-:W0:Y:S07]  /*0010*/  S2R R0, SR_TID.X ;  /* 0x0000000000007919 */ /* 0x000e2e0000002100 */
[----:B------:R-:W1:Y:S01]  /*0020*/  LDC R2, c[0x0][0x364] ;  /* 0x0000d900ff027b82 */ /* 0x000e620000000800 */
[----:B------:R-:W2:Y:S01]  /*0030*/  LDCU.64 UR6, c[0x0][0x398] ;  /* 0x00007300ff0677ac */ /* 0x000ea20008000a00 */
[----:B------:R-:W1:Y:S06]  /*0040*/  S2R R3, SR_TID.Y ;  /* 0x0000000000037919 */ /* 0x000e6c0000002200 */
[----:B------:R-:W0:Y:S08]  /*0050*/  S2UR UR5, SR_CTAID.X ;  /* 0x00000000000579c3 */ /* 0x000e300000002500 */
[----:B------:R-:W0:Y:S08]  /*0060*/  LDC R5, c[0x0][0x360] ;  /* 0x0000d800ff057b82 */ /* 0x000e300000000800 */
[----:B------:R-:W1:Y:S01]  /*0070*/  S2UR UR4, SR_CTAID.Y ;  /* 0x00000000000479c3 */ /* 0x000e620000002600 */
[----:B0-----:R-:W-:-:S05]  /*0080*/  IMAD R0, R5, UR5, R0 ;  /* 0x0000000505007c24 */ /* 0x001fca000f8e0200 */
[----:B--2---:R-:W-:Y:S01]  /*0090*/  ISETP.GE.U32.AND P0, PT, R0, UR7, PT ;  /* 0x0000000700007c0c */ /* 0x004fe2000bf06070 */
[----:B-1----:R-:W-:-:S05]  /*00a0*/  IMAD R3, R2, UR4, R3 ;  /* 0x0000000402037c24 */ /* 0x002fca000f8e0203 */
[----:B------:R-:W-:-:S13]  /*00b0*/  ISETP.GE.U32.OR P0, PT, R3, UR6, P0 ;  /* 0x0000000603007c0c */ /* 0x000fda0008706470 */
[----:B------:R-:W-:Y:S05]  /*00c0*/  @P0 EXIT ;  /* 0x000000000000094d */ /* 0x000fea0003800000 */
[----:B------:R-:W0:Y:S01]  /*00d0*/  LDC R2, c[0x0][0x3a0] ;  /* 0x0000e800ff027b82 */ /* 0x000e220000000800 */
[----:B------:R-:W1:Y:S01]  /*00e0*/  LDCU.64 UR4, c[0x0][0x358] ;  /* 0x00006b00ff0477ac */ /* 0x000e620008000a00 */
[----:B------:R-:W-:Y:S01]  /*00f0*/  HFMA2 R6, -RZ, RZ, 0, 0 ;  /* 0x00000000ff067431 */ /* 0x000fe200000001ff */
[----:B0-----:R-:W-:-:S13]  /*0100*/  ISETP.NE.AND P0, PT, R2, RZ, PT ;  /* 0x000000ff0200720c */ /* 0x001fda0003f05270 */
[----:B-1----:R-:W-:Y:S05]  /*0110*/  @!P0 BRA `(.L_x_77) ;  /* 0x0000000c00d08947 */ /* 0x002fea0003800000 */
[C---:B------:R-:W-:Y:S02]  /*0120*/  ISETP.GE.U32.AND P1, PT, R2.reuse, 0x10, PT ;  /* 0x000000100200780c */ /* 0x040fe40003f26070 */
[----:B------:R-:W-:Y:S02]  /*0130*/  LOP3.LUT R7, R2, 0xf, RZ, 0xc0, !PT ;  /* 0x0000000f02077812 */ /* 0x000fe400078ec0ff */
[----:B------:R-:W-:Y:S02]  /*0140*/  MOV R6, RZ ;  /* 0x000000ff00067202 */ /* 0x000fe40000000f00 */
[----:B------:R-:W-:Y:S02]  /*0150*/  ISETP.NE.AND P0, PT, R7, RZ, PT ;  /* 0x000000ff0700720c */ /* 0x000fe40003f05270 */
[----:B------:R-:W-:-:S05]  /*0160*/  MOV R5, RZ ;  /* 0x000000ff00057202 */ /* 0x000fca0000000f00 */
[----:B------:R-:W-:Y:S06]  /*0170*/  @!P1 BRA `(.L_x_78) ;  /* 0x0000000400e89947 */ /* 0x000fec0003800000 */
[----:B------:R-:W-:Y:S01]  /*0180*/  LOP3.LUT R5, R2, 0xfffffff0, RZ, 0xc0, !PT ;  /* 0xfffffff002057812 */ /* 0x000fe200078ec0ff */
[-C--:B------:R-:W-:Y:S01]  /*0190*/  IMAD R4, R0, R2.reuse, 0x7 ;  /* 0x0000000700047424 */ /* 0x080fe200078e0202 */
[----:B------:R-:W-:Y:S01]  /*01a0*/  MOV R6, RZ ;  /* 0x000000ff00067202 */ /* 0x000fe20000000f00 */
[----:B------:R-:W-:Y:S01]  /*01b0*/  IMAD R9, R3, R2, 0x7 ;  /* 0x0000000703097424 */ /* 0x000fe200078e0202 */
[----:B------:R-:W-:-:S07]  /*01c0*/  IADD3 R8, PT, PT, -R5, RZ, RZ ;  /* 0x000000ff05087210 */ /* 0x000fce0007ffe1ff */
.L_x_79:
[----:B------:R-:W0:Y:S01]  /*01d0*/  LDC.64 R14, c[0x0][0x380] ;  /* 0x0000e000ff0e7b82 */ /* 0x000e220000000a00 */
[C---:B------:R-:W-:Y:S02]  /*01e0*/  IADD3 R29, PT, PT, R9.reuse, -0x7, RZ ;  /* 0xfffffff9091d7810 */ /* 0x040fe40007ffe0ff */
[C---:B------:R-:W-:Y:S02]  /*01f0*/  IADD3 R13, PT, PT, R4.reuse, -0x7, RZ ;  /* 0xfffffff9040d7810 */ /* 0x040fe40007ffe0ff */
[C---:B------:R-:W-:Y:S02]  /*0200*/  IADD3 R25, PT, PT, R4.reuse, -0x6, RZ ;  /* 0xfffffffa04197810 */ /* 0x040fe40007ffe0ff */
[C---:B------:R-:W-:Y:S01]  /*0210*/  IADD3 R27, PT, PT, R9.reuse, -0x6, RZ ;  /* 0xfffffffa091b7810 */ /* 0x040fe20007ffe0ff */
[----:B------:R-:W1:Y:S01]  /*0220*/  LDC.64 R10, c[0x0][0x388] ;  /* 0x0000e200ff0a7b82 */ /* 0x000e620000000a00 */
[----:B------:R-:W-:Y:S02]  /*0230*/  IADD3 R21, PT, PT, R9, -0x5, RZ ;  /* 0xfffffffb09157810 */ /* 0x000fe40007ffe0ff */
[----:B------:R-:W-:Y:S01]  /*0240*/  IADD3 R19, PT, PT, R4, -0x5, RZ ;  /* 0xfffffffb04137810 */ /* 0x000fe20007ffe0ff */
[----:B0-----:R-:W-:-:S04]  /*0250*/  IMAD.WIDE.U32 R28, R29, 0x4, R14 ;  /* 0x000000041d1c7825 */ /* 0x001fc800078e000e */
[----:B------:R-:W-:Y:S01]  /*0260*/  IMAD.WIDE.U32 R26, R27, 0x4, R14 ;  /* 0x000000041b1a7825 */ /* 0x000fe200078e000e */
[----:B------:R0:W2:Y:S03]  /*0270*/  LDG.E R17, desc[UR4][R28.64] ;  /* 0x000000041c117981 */ /* 0x0000a6000c1e1900 */
[--C-:B-1----:R-:W-:Y:S01]  /*0280*/  IMAD.WIDE.U32 R12, R13, 0x4, R10.reuse ;  /* 0x000000040d0c7825 */ /* 0x102fe200078e000a */
[----:B------:R-:W3:Y:S03]  /*0290*/  LDG.E R16, desc[UR4][R26.64] ;  /* 0x000000041a107981 */ /* 0x000ee6000c1e1900 */
[----:B------:R-:W-:Y:S01]  /*02a0*/  IMAD.WIDE.U32 R24, R25, 0x4, R10 ;  /* 0x0000000419187825 */ /* 0x000fe200078e000a */
[----:B------:R-:W2:Y:S05]  /*02b0*/  LDG.E R22, desc[UR4][R12.64] ;  /* 0x000000040c167981 */ /* 0x000eaa000c1e1900 */
[----:B------:R1:W3:Y:S01]  /*02c0*/  LDG.E R25, desc[UR4][R24.64] ;  /* 0x0000000418197981 */ /* 0x0002e2000c1e1900 */
[----:B------:R-:W-:-:S04]  /*02d0*/  IMAD.WIDE.U32 R20, R21, 0x4, R14 ;  /* 0x0000000415147825 */ /* 0x000fc800078e000e */
[----:B------:R-:W-:Y:S02]  /*02e0*/  IMAD.WIDE.U32 R18, R19, 0x4, R10 ;  /* 0x0000000413127825 */ /* 0x000fe400078e000a */
[----:B------:R4:W5:Y:S04]  /*02f0*/  LDG.E R20, desc[UR4][R20.64] ;  /* 0x0000000414147981 */ /* 0x000968000c1e1900 */
[----:B------:R4:W5:Y:S01]  /*0300*/  LDG.E R23, desc[UR4][R18.64] ;  /* 0x0000000412177981 */ /* 0x000962000c1e1900 */
[C---:B0-----:R-:W-:Y:S02]  /*0310*/  IADD3 R29, PT, PT, R9.reuse, -0x4, RZ ;  /* 0xfffffffc091d7810 */ /* 0x041fe40007ffe0ff */
[C---:B------:R-:W-:Y:S02]  /*0320*/  IADD3 R28, PT, PT, R9.reuse, -0x3, RZ ;  /* 0xfffffffd091c7810 */ /* 0x040fe40007ffe0ff */
[----:B-1----:R-:W-:Y:S01]  /*0330*/  IADD3 R24, PT, PT, R9, -0x2, RZ ;  /* 0xfffffffe09187810 */ /* 0x002fe20007ffe0ff */
[----:B------:R-:W-:Y:S01]  /*0340*/  IMAD.WIDE.U32 R12, R29, 0x4, R14 ;  /* 0x000000041d0c7825 */ /* 0x000fe200078e000e */
[----:B------:R-:W-:-:S03]  /*0350*/  IADD3 R29, PT, PT, R4, -0x4, RZ ;  /* 0xfffffffc041d7810 */ /* 0x000fc60007ffe0ff */
[----:B------:R-:W-:Y:S01]  /*0360*/  IMAD.WIDE.U32 R26, R28, 0x4, R14 ;  /* 0x000000041c1a7825 */ /* 0x000fe200078e000e */
[C---:B------:R-:W-:Y:S01]  /*0370*/  IADD3 R28, PT, PT, R4.reuse, -0x3, RZ ;  /* 0xfffffffd041c7810 */ /* 0x040fe20007ffe0ff */
[----:B------:R0:W5:Y:S01]  /*0380*/  LDG.E R13, desc[UR4][R12.64] ;  /* 0x000000040c0d7981 */ /* 0x000162000c1e1900 */
[----:B----4-:R-:W-:Y:S01]  /*0390*/  IADD3 R21, PT, PT, R4, -0x2, RZ ;  /* 0xfffffffe04157810 */ /* 0x010fe20007ffe0ff */
[--C-:B------:R-:W-:Y:S02]  /*03a0*/  IMAD.WIDE.U32 R18, R29, 0x4, R10.reuse ;  /* 0x000000041d127825 */ /* 0x100fe400078e000a */
[----:B------:R-:W4:Y:S02]  /*03b0*/  LDG.E R27, desc[UR4][R26.64] ;  /* 0x000000041a1b7981 */ /* 0x000f24000c1e1900 */
[----:B------:R-:W-:Y:S01]  /*03c0*/  IMAD.WIDE.U32 R28, R28, 0x4, R10 ;  /* 0x000000041c1c7825 */ /* 0x000fe200078e000a */
[----:B0-----:R-:W-:-:S05]  /*03d0*/  IADD3 R12, PT, PT, R4, -0x1, RZ ;  /* 0xffffffff040c7810 */ /* 0x001fca0007ffe0ff */
[----:B------:R-:W4:Y:S01]  /*03e0*/  LDG.E R28, desc[UR4][R28.64] ;  /* 0x000000041c1c7981 */ /* 0x000f22000c1e1900 */
[----:B--2---:R-:W-:-:S04]  /*03f0*/  FFMA R17, R17, R22, R6 ;  /* 0x0000001611117223 */ /* 0x004fc80000000006 */
[----:B---3--:R-:W-:Y:S01]  /*0400*/  FFMA R6, R16, R25, R17 ;  /* 0x0000001910067223 */ /* 0x008fe20000000011 */
[C---:B------:R-:W-:Y:S01]  /*0410*/  IADD3 R17, PT, PT, R9.reuse, -0x1, RZ ;  /* 0xffffffff09117810 */ /* 0x040fe20007ffe0ff */
[----:B------:R-:W-:Y:S01]  /*0420*/  IMAD.WIDE.U32 R24, R24, 0x4, R14 ;  /* 0x0000000418187825 */ /* 0x000fe200078e000e */
[----:B------:R-:W-:-:S03]  /*0430*/  IADD3 R22, PT, PT, R9, 0x1, RZ ;  /* 0x0000000109167810 */ /* 0x000fc60007ffe0ff */
[----:B------:R-:W-:Y:S02]  /*0440*/  IMAD.WIDE.U32 R16, R17, 0x4, R14 ;  /* 0x0000000411107825 */ /* 0x000fe400078e000e */
[----:B------:R-:W2:Y:S02]  /*0450*/  LDG.E R25, desc[UR4][R24.64] ;  /* 0x0000000418197981 */ /* 0x000ea4000c1e1900 */
[----:B-----5:R-:W-:Y:S01]  /*0460*/  FFMA R20, R20, R23, R6 ;  /* 0x0000001714147223 */ /* 0x020fe20000000006 */
[----:B------:R-:W-:-:S05]  /*0470*/  IMAD.WIDE.U32 R22, R22, 0x4, R14 ;  /* 0x0000000416167825 */ /* 0x000fca00078e000e */
[----:B------:R-:W3:Y:S04]  /*0480*/  LDG.E R6, desc[UR4][R22.64] ;  /* 0x0000000416067981 */ /* 0x000ee8000c1e1900 */
[----:B------:R0:W5:Y:S02]  /*0490*/  LDG.E R24, desc[UR4][R18.64] ;  /* 0x0000000412187981 */ /* 0x000164000c1e1900 */
[----:B0-----:R-:W-:Y:S02]  /*04a0*/  IMAD.WIDE.U32 R18, R21, 0x4, R10 ;  /* 0x0000000415127825 */ /* 0x001fe400078e000a */
[----:B------:R0:W3:Y:S01]  /*04b0*/  LDG.E R21, desc[UR4][R16.64] ;  /* 0x0000000410157981 */ /* 0x0000e2000c1e1900 */
[----:B------:R-:W-:-:S03]  /*04c0*/  IADD3 R23, PT, PT, R4, 0x1, RZ ;  /* 0x0000000104177810 */ /* 0x000fc60007ffe0ff */
[----:B------:R1:W2:Y:S01]  /*04d0*/  LDG.E R26, desc[UR4][R18.64] ;  /* 0x00000004121a7981 */ /* 0x0002a2000c1e1900 */
[----:B0-----:R-:W-:-:S04]  /*04e0*/  IMAD.WIDE.U32 R16, R9, 0x4, R14 ;  /* 0x0000000409107825 */ /* 0x001fc800078e000e */
[--C-:B-1----:R-:W-:Y:S02]  /*04f0*/  IMAD.WIDE.U32 R18, R12, 0x4, R10.reuse ;  /* 0x000000040c127825 */ /* 0x102fe400078e000a */
[----:B------:R0:W3:Y:S04]  /*0500*/  LDG.E R12, desc[UR4][R16.64] ;  /* 0x00000004100c7981 */ /* 0x0000e8000c1e1900 */
[----:B------:R1:W3:Y:S01]  /*0510*/  LDG.E R29, desc[UR4][R18.64] ;  /* 0x00000004121d7981 */ /* 0x0002e2000c1e1900 */
[----:B0-----:R-:W-:-:S04]  /*0520*/  IMAD.WIDE.U32 R16, R4, 0x4, R10 ;  /* 0x0000000404107825 */ /* 0x001fc800078e000a */
[----:B-1----:R-:W-:Y:S02]  /*0530*/  IMAD.WIDE.U32 R18, R23, 0x4, R10 ;  /* 0x0000000417127825 */ /* 0x002fe400078e000a */
[----:B------:R-:W3:Y:S04]  /*0540*/  LDG.E R17, desc[UR4][R16.64] ;  /* 0x0000000410117981 */ /* 0x000ee8000c1e1900 */
[----:B------:R0:W3:Y:S02]  /*0550*/  LDG.E R19, desc[UR4][R18.64] ;  /* 0x0000000412137981 */ /* 0x0000e4000c1e1900 */
[----:B0-----:R-:W-:Y:S01]  /*0560*/  IADD3 R18, PT, PT, R4, 0x3, RZ ;  /* 0x0000000304127810 */ /* 0x001fe20007ffe0ff */
[----:B-----5:R-:W-:-:S04]  /*0570*/  FFMA R20, R13, R24, R20 ;  /* 0x000000180d147223 */ /* 0x020fc80000000014 */
[----:B----4-:R-:W-:Y:S01]  /*0580*/  FFMA R20, R27, R28, R20 ;  /* 0x0000001c1b147223 */ /* 0x010fe20000000014 */
[C---:B------:R-:W-:Y:S02]  /*0590*/  IADD3 R13, PT, PT, R9.reuse, 0x3, RZ ;  /* 0x00000003090d7810 */ /* 0x040fe40007ffe0ff */
[----:B------:R-:W-:-:S03]  /*05a0*/  IADD3 R27, PT, PT, R9, 0x4, RZ ;  /* 0x00000004091b7810 */ /* 0x000fc60007ffe0ff */
[----:B------:R-:W-:-:S04]  /*05b0*/  IMAD.WIDE.U32 R22, R13, 0x4, R14 ;  /* 0x000000040d167825 */ /* 0x000fc800078e000e */
[----:B--2---:R-:W-:Y:S01]  /*05c0*/  FFMA R20, R25, R26, R20 ;  /* 0x0000001a19147223 */ /* 0x004fe20000000014 */
[C---:B------:R-:W-:Y:S01]  /*05d0*/  IADD3 R13, PT, PT, R9.reuse, 0x5, RZ ;  /* 0x00000005090d7810 */ /* 0x040fe20007ffe0ff */
[----:B------:R-:W2:Y:S01]  /*05e0*/  LDG.E R23, desc[UR4][R22.64] ;  /* 0x0000000416177981 */ /* 0x000ea2000c1e1900 */
[----:B------:R-:W-:Y:S01]  /*05f0*/  IADD3 R25, PT, PT, R9, 0x2, RZ ;  /* 0x0000000209197810 */ /* 0x000fe20007ffe0ff */
[----:B---3--:R-:W-:Y:S01]  /*0600*/  FFMA R29, R21, R29, R20 ;  /* 0x0000001d151d7223 */ /* 0x008fe20000000014 */
[----:B------:R-:W-:-:S04]  /*0610*/  IMAD.WIDE.U32 R20, R27, 0x4, R14 ;  /* 0x000000041b147825 */ /* 0x000fc800078e000e */
[----:B------:R-:W-:-:S04]  /*0620*/  IMAD.WIDE.U32 R26, R13, 0x4, R14 ;  /* 0x000000040d1a7825 */ /* 0x000fc800078e000e */
[----:B------:R-:W-:Y:S01]  /*0630*/  FFMA R17, R12, R17, R29 ;  /* 0x000000110c117223 */ /* 0x000fe2000000001d */
[----:B------:R-:W3:Y:S03]  /*0640*/  LDG.E R21, desc[UR4][R20.64] ;  /* 0x0000000414157981 */ /* 0x000ee6000c1e1900 */
[----:B------:R-:W-:Y:S01]  /*0650*/  FFMA R6, R6, R19, R17 ;  /* 0x0000001306067223 */ /* 0x000fe20000000011 */
[C---:B------:R-:W-:Y:S02]  /*0660*/  IADD3 R19, PT, PT, R4.reuse, 0x2, RZ ;  /* 0x0000000204137810 */ /* 0x040fe40007ffe0ff */
[----:B------:R-:W-:Y:S01]  /*0670*/  IADD3 R13, PT, PT, R9, 0x6, RZ ;  /* 0x00000006090d7810 */ /* 0x000fe20007ffe0ff */
[--C-:B------:R-:W-:Y:S01]  /*0680*/  IMAD.WIDE.U32 R24, R25, 0x4, R14.reuse ;  /* 0x0000000419187825 */ /* 0x100fe200078e000e */
[----:B------:R-:W-:Y:S01]  /*0690*/  IADD3 R29, PT, PT, R9, 0x7, RZ ;  /* 0x00000007091d7810 */ /* 0x000fe20007ffe0ff */
[----:B------:R0:W4:Y:S01]  /*06a0*/  LDG.E R20, desc[UR4][R26.64] ;  /* 0x000000041a147981 */ /* 0x000122000c1e1900 */
[----:B------:R-:W-:Y:S01]  /*06b0*/  IADD3 R17, PT, PT, R4, 0x4, RZ ;  /* 0x0000000404117810 */ /* 0x000fe20007ffe0ff */
[----:B------:R-:W-:-:S02]  /*06c0*/  IMAD.WIDE.U32 R12, R13, 0x4, R14 ;  /* 0x000000040d0c7825 */ /* 0x000fc400078e000e */
[----:B------:R-:W5:Y:S02]  /*06d0*/  LDG.E R25, desc[UR4][R24.64] ;  /* 0x0000000418197981 */ /* 0x000f64000c1e1900 */
[--C-:B0-----:R-:W-:Y:S02]  /*06e0*/  IMAD.WIDE.U32 R26, R19, 0x4, R10.reuse ;  /* 0x00000004131a7825 */ /* 0x101fe400078e000a */
[----:B------:R-:W4:Y:S02]  /*06f0*/  LDG.E R13, desc[UR4][R12.64] ;  /* 0x000000040c0d7981 */ /* 0x000f24000c1e1900 */
[----:B------:R-:W-:Y:S02]  /*0700*/  IMAD.WIDE.U32 R18, R18, 0x4, R10 ;  /* 0x0000000412127825 */ /* 0x000fe400078e000a */
[----:B------:R0:W5:Y:S02]  /*0710*/  LDG.E R26, desc[UR4][R26.64] ;  /* 0x000000041a1a7981 */ /* 0x000164000c1e1900 */
[----:B------:R-:W-:-:S02]  /*0720*/  IMAD.WIDE.U32 R28, R29, 0x4, R14 ;  /* 0x000000041d1c7825 */ /* 0x000fc400078e000e */
[----:B------:R1:W2:Y:S02]  /*0730*/  LDG.E R24, desc[UR4][R18.64] ;  /* 0x0000000412187981 */ /* 0x0002a4000c1e1900 */
[----:B------:R-:W-:Y:S02]  /*0740*/  IMAD.WIDE.U32 R16, R17, 0x4, R10 ;  /* 0x0000000411107825 */ /* 0x000fe400078e000a */
[----:B------:R1:W4:Y:S01]  /*0750*/  LDG.E R12, desc[UR4][R28.64] ;  /* 0x000000041c0c7981 */ /* 0x000322000c1e1900 */
[----:B0-----:R-:W-:-:S03]  /*0760*/  IADD3 R27, PT, PT, R4, 0x5, RZ ;  /* 0x00000005041b7810 */ /* 0x001fc60007ffe0ff */
[----:B------:R0:W3:Y:S01]  /*0770*/  LDG.E R22, desc[UR4][R16.64] ;  /* 0x0000000410167981 */ /* 0x0000e2000c1e1900 */
[----:B-1----:R-:W-:Y:S02]  /*0780*/  IADD3 R19, PT, PT, R9, 0x8, RZ ;  /* 0x0000000809137810 */ /* 0x002fe40007ffe0ff */
[----:B------:R-:W-:-:S03]  /*0790*/  IADD3 R29, PT, PT, R4, 0x6, RZ ;  /* 0x00000006041d7810 */ /* 0x000fc60007ffe0ff */
[----:B------:R-:W-:Y:S01]  /*07a0*/  IMAD.WIDE.U32 R14, R19, 0x4, R14 ;  /* 0x00000004130e7825 */ /* 0x000fe200078e000e */
[----:B------:R-:W-:-:S03]  /*07b0*/  IADD3 R19, PT, PT, R4, 0x7, RZ ;  /* 0x0000000704137810 */ /* 0x000fc60007ffe0ff */
[--C-:B0-----:R-:W-:Y:S01]  /*07c0*/  IMAD.WIDE.U32 R16, R27, 0x4, R10.reuse ;  /* 0x000000041b107825 */ /* 0x101fe200078e000a */
[----:B------:R-:W-:Y:S01]  /*07d0*/  IADD3 R27, PT, PT, R4, 0x8, RZ ;  /* 0x00000008041b7810 */ /* 0x000fe20007ffe0ff */
[----:B------:R-:W4:Y:S02]  /*07e0*/  LDG.E R14, desc[UR4][R14.64] ;  /* 0x000000040e0e7981 */ /* 0x000f24000c1e1900 */
[--C-:B------:R-:W-:Y:S02]  /*07f0*/  IMAD.WIDE.U32 R28, R29, 0x4, R10.reuse ;  /* 0x000000041d1c7825 */ /* 0x100fe400078e000a */
[----:B------:R-:W4:Y:S02]  /*0800*/  LDG.E R17, desc[UR4][R16.64] ;  /* 0x0000000410117981 */ /* 0x000f24000c1e1900 */
[--C-:B------:R-:W-:Y:S02]  /*0810*/  IMAD.WIDE.U32 R18, R19, 0x4, R10.reuse ;  /* 0x0000000413127825 */ /* 0x100fe400078e000a */
[----:B------:R-:W4:Y:S02]  /*0820*/  LDG.E R28, desc[UR4][R28.64] ;  /* 0x000000041c1c7981 */ /* 0x000f24000c1e1900 */
[----:B------:R-:W-:-:S02]  /*0830*/  IMAD.WIDE.U32 R10, R27, 0x4, R10 ;  /* 0x000000041b0a7825 */ /* 0x000fc400078e000a */
[----:B------:R-:W4:Y:S04]  /*0840*/  LDG.E R19, desc[UR4][R18.64] ;  /* 0x0000000412137981 */ /* 0x000f28000c1e1900 */
[----:B------:R-:W4:Y:S01]  /*0850*/  LDG.E R10, desc[UR4][R10.64] ;  /* 0x000000040a0a7981 */ /* 0x000f22000c1e1900 */
[----:B------:R-:W-:-:S04]  /*0860*/  IADD3 R8, PT, PT, R8, 0x10, RZ ;  /* 0x0000001008087810 */ /* 0x000fc80007ffe0ff */
[----:B------:R-:W-:Y:S02]  /*0870*/  ISETP.NE.AND P1, PT, R8, RZ, PT ;  /* 0x000000ff0800720c */ /* 0x000fe40003f25270 */
[----:B------:R-:W-:Y:S02]  /*0880*/  IADD3 R9, PT, PT, R9, 0x10, RZ ;  /* 0x0000001009097810 */ /* 0x000fe40007ffe0ff */
[----:B------:R-:W-:Y:S01]  /*0890*/  IADD3 R4, PT, PT, R4, 0x10, RZ ;  /* 0x0000001004047810 */ /* 0x000fe20007ffe0ff */
[----:B-----5:R-:W-:-:S04]  /*08a0*/  FFMA R6, R25, R26, R6 ;  /* 0x0000001a19067223 */ /* 0x020fc80000000006 */
[----:B--2---:R-:W-:-:S04]  /*08b0*/  FFMA R6, R23, R24, R6 ;  /* 0x0000001817067223 */ /* 0x004fc80000000006 */
[----:B---3--:R-:W-:-:S04]  /*08c0*/  FFMA R21, R21, R22, R6 ;  /* 0x0000001615157223 */ /* 0x008fc80000000006 */
[----:B----4-:R-:W-:-:S04]  /*08d0*/  FFMA R20, R20, R17, R21 ;  /* 0x0000001114147223 */ /* 0x010fc80000000015 */
[----:B------:R-:W-:-:S04]  /*08e0*/  FFMA R13, R13, R28, R20 ;  /* 0x0000001c0d0d7223 */ /* 0x000fc80000000014 */
[----:B------:R-:W-:-:S04]  /*08f0*/  FFMA R13, R12, R19, R13 ;  /* 0x000000130c0d7223 */ /* 0x000fc8000000000d */
[----:B------:R-:W-:Y:S01]  /*0900*/  FFMA R6, R14, R10, R13 ;  /* 0x0000000a0e067223 */ /* 0x000fe2000000000d */
[----:B------:R-:W-:Y:S06]  /*0910*/  @P1 BRA `(.L_x_79) ;  /* 0xfffffff8002c1947 */ /* 0x000fec000383ffff */
.L_x_78:
[----:B------:R-:W-:Y:S05]  /*0920*/  @!P0 BRA `(.L_x_77) ;  /* 0x0000000400cc8947 */ /* 0x000fea0003800000 */
[----:B------:R-:W-:Y:S02]  /*0930*/  ISETP.GE.U32.AND P0, PT, R7, 0x8, PT ;  /* 0x000000080700780c */ /* 0x000fe40003f06070 */
[----:B------:R-:W-:-:S04]  /*0940*/  LOP3.LUT R4, R2, 0x7, RZ, 0xc0, !PT ;  /* 0x0000000702047812 */ /* 0x000fc800078ec0ff */
[----:B------:R-:W-:-:S07]  /*0950*/  ISETP.NE.AND P1, PT, R4, RZ, PT ;  /* 0x000000ff0400720c */ /* 0x000fce0003f25270 */
[----:B------:R-:W-:Y:S06]  /*0960*/  @!P0 BRA `(.L_x_80) ;  /* 0x0000000000ec8947 */ /* 0x000fec0003800000 */
[----:B------:R-:W0:Y:S01]  /*0970*/  LDC.64 R16, c[0x0][0x380] ;  /* 0x0000e000ff107b82 */ /* 0x000e220000000a00 */
[----:B------:R-:W-:-:S05]  /*0980*/  IMAD R27, R3, R2, R5 ;  /* 0x00000002031b7224 */ /* 0x000fca00078e0205 */
[C---:B------:R-:W-:Y:S02]  /*0990*/  IADD3 R23, PT, PT, R27.reuse, 0x1, RZ ;  /* 0x000000011b177810 */ /* 0x040fe40007ffe0ff */
[----:B------:R-:W1:Y:S01]  /*09a0*/  LDC.64 R12, c[0x0][0x388] ;  /* 0x0000e200ff0c7b82 */ /* 0x000e620000000a00 */
[C---:B------:R-:W-:Y:S01]  /*09b0*/  IADD3 R29, PT, PT, R27.reuse, 0x5, RZ ;  /* 0x000000051b1d7810 */ /* 0x040fe20007ffe0ff */
[----:B------:R-:W-:Y:S01]  /*09c0*/  IMAD R19, R0, R2, R5 ;  /* 0x0000000200137224 */ /* 0x000fe200078e0205 */
[C---:B------:R-:W-:Y:S02]  /*09d0*/  IADD3 R11, PT, PT, R27.reuse, 0x3, RZ ;  /* 0x000000031b0b7810 */ /* 0x040fe40007ffe0ff */
[----:B------:R-:W-:Y:S02]  /*09e0*/  IADD3 R21, PT, PT, R27, 0x2, RZ ;  /* 0x000000021b157810 */ /* 0x000fe40007ffe0ff */
[----:B------:R-:W-:Y:S01]  /*09f0*/  IADD3 R18, PT, PT, R19, 0x1, RZ ;  /* 0x0000000113127810 */ /* 0x000fe20007ffe0ff */
[----:B0-----:R-:W-:-:S04]  /*0a00*/  IMAD.WIDE.U32 R14, R27, 0x4, R16 ;  /* 0x000000041b0e7825 */ /* 0x001fc800078e0010 */
[--C-:B------:R-:W-:Y:S01]  /*0a10*/  IMAD.WIDE.U32 R22, R23, 0x4, R16.reuse ;  /* 0x0000000417167825 */ /* 0x100fe200078e0010 */
[----:B------:R1:W2:Y:S03]  /*0a20*/  LDG.E R25, desc[UR4][R14.64] ;  /* 0x000000040e197981 */ /* 0x0002a6000c1e1900 */
[--C-:B------:R-:W-:Y:S02]  /*0a30*/  IMAD.WIDE.U32 R28, R29, 0x4, R16.reuse ;  /* 0x000000041d1c7825 */ /* 0x100fe400078e0010 */
[----:B------:R0:W3:Y:S02]  /*0a40*/  LDG.E R23, desc[UR4][R22.64] ;  /* 0x0000000416177981 */ /* 0x0000e4000c1e1900 */
[----:B------:R-:W-:Y:S01]  /*0a50*/  IMAD.WIDE.U32 R10, R11, 0x4, R16 ;  /* 0x000000040b0a7825 */ /* 0x000fe200078e0010 */
[----:B------:R-:W-:Y:S01]  /*0a60*/  IADD3 R9, PT, PT, R27, 0x4, RZ ;  /* 0x000000041b097810 */ /* 0x000fe20007ffe0ff */
[----:B------:R4:W5:Y:S02]  /*0a70*/  LDG.E R7, desc[UR4][R28.64] ;  /* 0x000000041c077981 */ /* 0x000964000c1e1900 */
[----:B-1----:R-:W-:-:S02]  /*0a80*/  IMAD.WIDE.U32 R14, R19, 0x4, R12 ;  /* 0x00000004130e7825 */ /* 0x002fc400078e000c */
[----:B------:R1:W5:Y:S01]  /*0a90*/  LDG.E R11, desc[UR4][R10.64] ;  /* 0x000000040a0b7981 */ /* 0x000362000c1e1900 */
[----:B0-----:R-:W-:Y:S01]  /*0aa0*/  IADD3 R22, PT, PT, R19, 0x2, RZ ;  /* 0x0000000213167810 */ /* 0x001fe20007ffe0ff */
[----:B------:R-:W-:Y:S02]  /*0ab0*/  IMAD.WIDE.U32 R20, R21, 0x4, R16 ;  /* 0x0000000415147825 */ /* 0x000fe400078e0010 */
[----:B------:R0:W2:Y:S02]  /*0ac0*/  LDG.E R26, desc[UR4][R14.64] ;  /* 0x000000040e1a7981 */ /* 0x0000a4000c1e1900 */
[----:B----4-:R-:W-:Y:S01]  /*0ad0*/  IMAD.WIDE.U32 R28, R18, 0x4, R12 ;  /* 0x00000004121c7825 */ /* 0x010fe200078e000c */
[C---:B------:R-:W-:Y:S01]  /*0ae0*/  IADD3 R18, PT, PT, R19.reuse, 0x4, RZ ;  /* 0x0000000413127810 */ /* 0x040fe20007ffe0ff */
[----:B------:R-:W4:Y:S01]  /*0af0*/  LDG.E R21, desc[UR4][R20.64] ;  /* 0x0000000414157981 */ /* 0x000f22000c1e1900 */
[----:B-1----:R-:W-:Y:S01]  /*0b00*/  IADD3 R10, PT, PT, R19, 0x3, RZ ;  /* 0x00000003130a7810 */ /* 0x002fe20007ffe0ff */
[----:B------:R-:W-:-:S02]  /*0b10*/  IMAD.WIDE.U32 R8, R9, 0x4, R16 ;  /* 0x0000000409087825 */ /* 0x000fc400078e0010 */
[----:B------:R1:W3:Y:S02]  /*0b20*/  LDG.E R24, desc[UR4][R28.64] ;  /* 0x000000041c187981 */ /* 0x0002e4000c1e1900 */
[--C-:B0-----:R-:W-:Y:S02]  /*0b30*/  IMAD.WIDE.U32 R14, R22, 0x4, R12.reuse ;  /* 0x00000004160e7825 */ /* 0x101fe400078e000c */
[----:B------:R0:W5:Y:S04]  /*0b40*/  LDG.E R9, desc[UR4][R8.64] ;  /* 0x0000000408097981 */ /* 0x000168000c1e1900 */
[----:B------:R0:W4:Y:S01]  /*0b50*/  LDG.E R22, desc[UR4][R14.64] ;  /* 0x000000040e167981 */ /* 0x000122000c1e1900 */
[----:B-1----:R-:W-:Y:S01]  /*0b60*/  IMAD.WIDE.U32 R28, R10, 0x4, R12 ;  /* 0x000000040a1c7825 */ /* 0x002fe200078e000c */
[----:B0-----:R-:W-:-:S04]  /*0b70*/  IADD3 R8, PT, PT, R19, 0x5, RZ ;  /* 0x0000000513087810 */ /* 0x001fc80007ffe0ff */
[----:B------:R0:W5:Y:S01]  /*0b80*/  LDG.E R20, desc[UR4][R28.64] ;  /* 0x000000041c147981 */ /* 0x000162000c1e1900 */
[--C-:B------:R-:W-:Y:S01]  /*0b90*/  IMAD.WIDE.U32 R14, R18, 0x4, R12.reuse ;  /* 0x00000004120e7825 */ /* 0x100fe200078e000c */
[C---:B------:R-:W-:Y:S02]  /*0ba0*/  IADD3 R18, PT, PT, R27.reuse, 0x6, RZ ;  /* 0x000000061b127810 */ /* 0x040fe40007ffe0ff */
[----:B------:R-:W-:Y:S02]  /*0bb0*/  IADD3 R27, PT, PT, R27, 0x7, RZ ;  /* 0x000000071b1b7810 */ /* 0x000fe40007ffe0ff */
[----:B------:R1:W5:Y:S01]  /*0bc0*/  LDG.E R10, desc[UR4][R14.64] ;  /* 0x000000040e0a7981 */ /* 0x000362000c1e1900 */
[----:B0-----:R-:W-:-:S05]  /*0bd0*/  IMAD.WIDE.U32 R28, R8, 0x4, R12 ;  /* 0x00000004081c7825 */ /* 0x001fca00078e000c */
[----:B------:R-:W5:Y:S01]  /*0be0*/  LDG.E R8, desc[UR4][R28.64] ;  /* 0x000000041c087981 */ /* 0x000f62000c1e1900 */
[----:B-1----:R-:W-:Y:S01]  /*0bf0*/  IMAD.WIDE.U32 R14, R18, 0x4, R16 ;  /* 0x00000004120e7825 */ /* 0x002fe200078e0010 */
[----:B------:R-:W-:-:S03]  /*0c00*/  IADD3 R18, PT, PT, R19, 0x6, RZ ;  /* 0x0000000613127810 */ /* 0x000fc60007ffe0ff */
[----:B------:R-:W-:Y:S02]  /*0c10*/  IMAD.WIDE.U32 R16, R27, 0x4, R16 ;  /* 0x000000041b107825 */ /* 0x000fe400078e0010 */
[----:B------:R0:W5:Y:S04]  /*0c20*/  LDG.E R27, desc[UR4][R14.64] ;  /* 0x000000040e1b7981 */ /* 0x000168000c1e1900 */
[----:B------:R-:W5:Y:S01]  /*0c30*/  LDG.E R16, desc[UR4][R16.64] ;  /* 0x0000000410107981 */ /* 0x000f62000c1e1900 */
[----:B0-----:R-:W-:Y:S01]  /*0c40*/  IADD3 R15, PT, PT, R19, 0x7, RZ ;  /* 0x00000007130f7810 */ /* 0x001fe20007ffe0ff */
[----:B------:R-:W-:-:S04]  /*0c50*/  IMAD.WIDE.U32 R18, R18, 0x4, R12 ;  /* 0x0000000412127825 */ /* 0x000fc800078e000c */
[----:B------:R-:W-:Y:S02]  /*0c60*/  IMAD.WIDE.U32 R12, R15, 0x4, R12 ;  /* 0x000000040f0c7825 */ /* 0x000fe400078e000c */
[----:B------:R-:W5:Y:S04]  /*0c70*/  LDG.E R18, desc[UR4][R18.64] ;  /* 0x0000000412127981 */ /* 0x000f68000c1e1900 */
[----:B------:R-:W5:Y:S01]  /*0c80*/  LDG.E R12, desc[UR4][R12.64] ;  /* 0x000000040c0c7981 */ /* 0x000f62000c1e1900 */
[----:B------:R-:W-:Y:S01]  /*0c90*/  IADD3 R5, PT, PT, R5, 0x8, RZ ;  /* 0x0000000805057810 */ /* 0x000fe20007ffe0ff */
[----:B--2---:R-:W-:-:S04]  /*0ca0*/  FFMA R26, R25, R26, R6 ;  /* 0x0000001a191a7223 */ /* 0x004fc80000000006 */
[----:B---3--:R-:W-:-:S04]  /*0cb0*/  FFMA R24, R23, R24, R26 ;  /* 0x0000001817187223 */ /* 0x008fc8000000001a */
[----:B----4-:R-:W-:-:S04]  /*0cc0*/  FFMA R22, R21, R22, R24 ;  /* 0x0000001615167223 */ /* 0x010fc80000000018 */
[----:B-----5:R-:W-:-:S04]  /*0cd0*/  FFMA R20, R11, R20, R22 ;  /* 0x000000140b147223 */ /* 0x020fc80000000016 */
[----:B------:R-:W-:-:S04]  /*0ce0*/  FFMA R10, R9, R10, R20 ;  /* 0x0000000a090a7223 */ /* 0x000fc80000000014 */
[----:B------:R-:W-:-:S04]  /*0cf0*/  FFMA R8, R7, R8, R10 ;  /* 0x0000000807087223 */ /* 0x000fc8000000000a */
[----:B------:R-:W-:-:S04]  /*0d00*/  FFMA R27, R27, R18, R8 ;  /* 0x000000121b1b7223 */ /* 0x000fc80000000008 */
[----:B------:R-:W-:-:S07]  /*0d10*/  FFMA R6, R16, R12, R27 ;  /* 0x0000000c10067223 */ /* 0x000fce000000001b */
.L_x_80:
[----:B------:R-:W-:Y:S05]  /*0d20*/  @!P1 BRA `(.L_x_77) ;  /* 0x0000000000cc9947 */ /* 0x000fea0003800000 */
[----:B------:R-:W-:Y:S02]  /*0d30*/  ISETP.GE.U32.AND P0, PT, R4, 0x4, PT ;  /* 0x000000040400780c */ /* 0x000fe40003f06070 */
[----:B------:R-:W-:-:S04]  /*0d40*/  LOP3.LUT R7, R2, 0x3, RZ, 0xc0, !PT ;  /* 0x0000000302077812 */ /* 0x000fc800078ec0ff */
[----:B------:R-:W-:-:S07]  /*0d50*/  ISETP.NE.AND P1, PT, R7, RZ, PT ;  /* 0x000000ff0700720c */ /* 0x000fce0003f25270 */
[----:B------:R-:W-:Y:S06]  /*0d60*/  @!P0 BRA `(.L_x_81) ;  /* 0x00000000007c8947 */ /* 0x000fec0003800000 */
[----:B------:R-:W0:Y:S01]  /*0d70*/  LDC.64 R10, c[0x0][0x380] ;  /* 0x0000e000ff0a7b82 */ /* 0x000e220000000a00 */
[-CC-:B------:R-:W-:Y:S02]  /*0d80*/  IMAD R13, R3, R2.reuse, R5.reuse ;  /* 0x00000002030d7224 */ /* 0x180fe400078e0205 */
[----:B------:R-:W-:-:S03]  /*0d90*/  IMAD R15, R0, R2, R5 ;  /* 0x00000002000f7224 */ /* 0x000fc600078e0205 */
[----:B------:R-:W-:Y:S02]  /*0da0*/  IADD3 R23, PT, PT, R13, 0x1, RZ ;  /* 0x000000010d177810 */ /* 0x000fe40007ffe0ff */
[----:B------:R-:W1:Y:S01]  /*0db0*/  LDC.64 R8, c[0x0][0x388] ;  /* 0x0000e200ff087b82 */ /* 0x000e620000000a00 */
[----:B------:R-:W-:Y:S02]  /*0dc0*/  IADD3 R17, PT, PT, R15, 0x1, RZ ;  /* 0x000000010f117810 */ /* 0x000fe40007ffe0ff */
[----:B------:R-:W-:Y:S02]  /*0dd0*/  IADD3 R25, PT, PT, R13, 0x2, RZ ;  /* 0x000000020d197810 */ /* 0x000fe40007ffe0ff */
[----:B------:R-:W-:Y:S02]  /*0de0*/  IADD3 R27, PT, PT, R15, 0x2, RZ ;  /* 0x000000020f1b7810 */ /* 0x000fe40007ffe0ff */
[C---:B------:R-:W-:Y:S01]  /*0df0*/  IADD3 R29, PT, PT, R13.reuse, 0x3, RZ ;  /* 0x000000030d1d7810 */ /* 0x040fe20007ffe0ff */
[----:B0-----:R-:W-:-:S04]  /*0e00*/  IMAD.WIDE.U32 R20, R13, 0x4, R10 ;  /* 0x000000040d147825 */ /* 0x001fc800078e000a */
[----:B------:R-:W-:Y:S02]  /*0e10*/  IMAD.WIDE.U32 R22, R23, 0x4, R10 ;  /* 0x0000000417167825 */ /* 0x000fe400078e000a */
[----:B------:R-:W2:Y:S02]  /*0e20*/  LDG.E R21, desc[UR4][R20.64] ;  /* 0x0000000414157981 */ /* 0x000ea4000c1e1900 */
[--C-:B-1----:R-:W-:Y:S02]  /*0e30*/  IMAD.WIDE.U32 R18, R15, 0x4, R8.reuse ;  /* 0x000000040f127825 */ /* 0x102fe400078e0008 */
[----:B------:R-:W3:Y:S02]  /*0e40*/  LDG.E R22, desc[UR4][R22.64] ;  /* 0x0000000416167981 */ /* 0x000ee4000c1e1900 */
[----:B------:R-:W-:Y:S02]  /*0e50*/  IMAD.WIDE.U32 R16, R17, 0x4, R8 ;  /* 0x0000000411107825 */ /* 0x000fe400078e0008 */
[----:B------:R-:W2:Y:S02]  /*0e60*/  LDG.E R18, desc[UR4][R18.64] ;  /* 0x0000000412127981 */ /* 0x000ea4000c1e1900 */
[----:B------:R-:W-:Y:S01]  /*0e70*/  IMAD.WIDE.U32 R12, R25, 0x4, R10 ;  /* 0x00000004190c7825 */ /* 0x000fe200078e000a */
[----:B------:R-:W-:Y:S01]  /*0e80*/  IADD3 R25, PT, PT, R15, 0x3, RZ ;  /* 0x000000030f197810 */ /* 0x000fe20007ffe0ff */
[----:B------:R-:W3:Y:S02]  /*0e90*/  LDG.E R16, desc[UR4][R16.64] ;  /* 0x0000000410107981 */ /* 0x000ee4000c1e1900 */
[----:B------:R-:W-:-:S02]  /*0ea0*/  IMAD.WIDE.U32 R14, R27, 0x4, R8 ;  /* 0x000000041b0e7825 */ /* 0x000fc400078e0008 */
[----:B------:R-:W4:Y:S02]  /*0eb0*/  LDG.E R12, desc[UR4][R12.64] ;  /* 0x000000040c0c7981 */ /* 0x000f24000c1e1900 */
[----:B------:R-:W-:Y:S02]  /*0ec0*/  IMAD.WIDE.U32 R10, R29, 0x4, R10 ;  /* 0x000000041d0a7825 */ /* 0x000fe400078e000a */
[----:B------:R-:W4:Y:S02]  /*0ed0*/  LDG.E R14, desc[UR4][R14.64] ;  /* 0x000000040e0e7981 */ /* 0x000f24000c1e1900 */
[----:B------:R-:W-:Y:S02]  /*0ee0*/  IMAD.WIDE.U32 R8, R25, 0x4, R8 ;  /* 0x0000000419087825 */ /* 0x000fe400078e0008 */
[----:B------:R-:W5:Y:S04]  /*0ef0*/  LDG.E R10, desc[UR4][R10.64] ;  /* 0x000000040a0a7981 */ /* 0x000f68000c1e1900 */
[----:B------:R-:W5:Y:S01]  /*0f00*/  LDG.E R8, desc[UR4][R8.64] ;  /* 0x0000000408087981 */ /* 0x000f62000c1e1900 */
[----:B------:R-:W-:Y:S01]  /*0f10*/  IADD3 R5, PT, PT, R5, 0x4, RZ ;  /* 0x0000000405057810 */ /* 0x000fe20007ffe0ff */
[----:B--2---:R-:W-:-:S04]  /*0f20*/  FFMA R21, R21, R18, R6 ;  /* 0x0000001215157223 */ /* 0x004fc80000000006 */
[----:B---3--:R-:W-:-:S04]  /*0f30*/  FFMA R21, R22, R16, R21 ;  /* 0x0000001016157223 */ /* 0x008fc80000000015 */
[----:B----4-:R-:W-:-:S04]  /*0f40*/  FFMA R21, R12, R14, R21 ;  /* 0x0000000e0c157223 */ /* 0x010fc80000000015 */
[----:B-----5:R-:W-:-:S07]  /*0f50*/  FFMA R6, R10, R8, R21 ;  /* 0x000000080a067223 */ /* 0x020fce0000000015 */
.L_x_81:
[----:B------:R-:W-:Y:S05]  /*0f60*/  @!P1 BRA `(.L_x_77) ;  /* 0x00000000003c9947 */ /* 0x000fea0003800000 */
[----:B------:R-:W0:Y:S01]  /*0f70*/  LDC.64 R8, c[0x0][0x380] ;  /* 0x0000e000ff087b82 */ /* 0x000e220000000a00 */
[-CC-:B------:R-:W-:Y:S01]  /*0f80*/  IMAD R15, R0, R2.reuse, R5.reuse ;  /* 0x00000002000f7224 */ /* 0x180fe200078e0205 */
[----:B------:R-:W-:Y:S01]  /*0f90*/  IADD3 R7, PT, PT, -R7, RZ, RZ ;  /* 0x000000ff07077210 */ /* 0x000fe20007ffe1ff */
[----:B------:R-:W-:-:S05]  /*0fa0*/  IMAD R17, R3, R2, R5 ;  /* 0x0000000203117224 */ /* 0x000fca00078e0205 */
[----:B------:R-:W1:Y:S02]  /*0fb0*/  LDC.64 R10, c[0x0][0x388] ;  /* 0x0000e200ff0a7b82 */ /* 0x000e640000000a00 */
.L_x_82:
[----:B0-----:R-:W-:-:S04]  /*0fc0*/  IMAD.WIDE.U32 R4, R17, 0x4, R8 ;  /* 0x0000000411047825 */ /* 0x001fc800078e0008 */
[----:B-1----:R-:W-:Y:S02]  /*0fd0*/  IMAD.WIDE.U32 R12, R15, 0x4, R10 ;  /* 0x000000040f0c7825 */ /* 0x002fe400078e000a */
[----:B------:R-:W2:Y:S04]  /*0fe0*/  LDG.E R5, desc[UR4][R4.64] ;  /* 0x0000000404057981 */ /* 0x000ea8000c1e1900 */
[----:B------:R-:W2:Y:S01]  /*0ff0*/  LDG.E R12, desc[UR4][R12.64] ;  /* 0x000000040c0c7981 */ /* 0x000ea2000c1e1900 */
[----:B------:R-:W-:Y:S02]  /*1000*/  IADD3 R7, PT, PT, R7, 0x1, RZ ;  /* 0x0000000107077810 */ /* 0x000fe40007ffe0ff */
[----:B------:R-:W-:Y:S02]  /*1010*/  IADD3 R15, PT, PT, R15, 0x1, RZ ;  /* 0x000000010f0f7810 */ /* 0x000fe40007ffe0ff */
[----:B------:R-:W-:-:S02]  /*1020*/  ISETP.NE.AND P0, PT, R7, RZ, PT ;  /* 0x000000ff0700720c */ /* 0x000fc40003f05270 */
[----:B------:R-:W-:Y:S01]  /*1030*/  IADD3 R17, PT, PT, R17, 0x1, RZ ;  /* 0x0000000111117810 */ /* 0x000fe20007ffe0ff */
[----:B--2---:R-:W-:-:S10]  /*1040*/  FFMA R6, R5, R12, R6 ;  /* 0x0000000c05067223 */ /* 0x004fd40000000006 */
[----:B------:R-:W-:Y:S05]  /*1050*/  @P0 BRA `(.L_x_82) ;  /* 0xfffffffc00d80947 */ /* 0x000fea000383ffff */
.L_x_77:
[----:B------:R-:W0:Y:S01]  /*1060*/  LDC.64 R4, c[0x0][0x390] ;  /* 0x0000e400ff047b82 */ /* 0x000e220000000a00 */
[----:B------:R-:W-:-:S04]  /*1070*/  IMAD R3, R3, UR7, R0 ;  /* 0x0000000703037c24 */ /* 0x000fc8000f8e0200 */
[----:B0-----:R-:W-:-:S05]  /*1080*/  IMAD.WIDE.U32 R2, R3, 0x4, R4 ;  /* 0x0000000403027825 */ /* 0x001fca00078e0004 */
[----:B------:R-:W-:Y:S01]  /*1090*/  STG.E desc[UR4][R2.64], R6 ;  /* 0x0000000602007986 */ /* 0x000fe2000c101904 */
[----:B------:R-:W-:Y:S05]  /*10a0*/  EXIT ;  /* 0x000000000000794d */ /* 0x000fea0003800000 */
.L_x_83:
        /* <DEDUP_REMOVED lines=13> */
.L_x_100:


//--------------------- .text._Z14matmulABKernelPfS_S_jjj --------------------------
	.section	.text._Z14matmulABKernelPfS_S_jjj,"ax",@progbits
	.align	128
        .global         _Z14matmulABKernelPfS_S_jjj
        .type           _Z14matmulABKernelPfS_S_jjj,@function
        .size           _Z14matmulABKernelPfS_S_jjj,(.L_x_101 - _Z14matmulABKernelPfS_S_jjj)
        .other          _Z14matmulABKernelPfS_S_jjj,@"STO_CUDA_ENTRY STV_DEFAULT"
_Z14matmulABKernelPfS_S_jjj:
.text._Z14matmulABKernelPfS_S_jjj:
[----:B------:R-:W-:Y:S01]  /*0000*/  LDC R1, c[0x0][0x37c] ;  /* 0x0000df00ff017b82 */ /* 0x000fe20000000800 */
[----:B------:R-:W0:Y:S07]  /*0010*/  S2R R8, SR_TID.X ;  /* 0x0000000000087919 */ /* 0x000e2e0000002100 */
[----:B------:R-:W1:Y:S01]  /*0020*/  S2UR UR4, SR_CTAID.X ;  /* 0x00000000000479c3 */ /* 0x000e620000002500 */
[----:B------:R-:W2:Y:S07]  /*0030*/  S2R R3, SR_TID.Y ;  /* 0x0000000000037919 */ /* 0x000eae0000002200 */
[----:B------:R-:W2:Y:S01]  /*0040*/  LDC R2, c[0x0][0x364] ;  /* 0x0000d900ff027b82 */ /* 0x000ea20000000800 */
[----:B------:R-:W1:Y:S07]  /*0050*/  LDCU UR5, c[0x0][0x360] ;  /* 0x00006c00ff0577ac */ /* 0x000e6e0008000800 */
[----:B------:R-:W2:Y:S08]  /*0060*/  S2UR UR6, SR_CTAID.Y ;  /* 0x00000000000679c3 */ /* 0x000eb00000002600 */
[----:B------:R-:W3:Y:S01]  /*0070*/  LDC.64 R4, c[0x0][0x398] ;  /* 0x0000e600ff047b82 */ /* 0x000ee20000000a00 */
[----:B-1----:R-:W-:-:S06]  /*0080*/  UIMAD UR4, UR4, UR5, URZ ;  /* 0x00000005040472a4 */ /* 0x002fcc000f8e02ff */
[----:B0-----:R-:W-:Y:S01]  /*0090*/  IADD3 R0, PT, PT, R8, UR4, RZ ;  /* 0x0000000408007c10 */ /* 0x001fe2000fffe0ff */
[----:B--2---:R-:W-:-:S03]  /*00a0*/  IMAD R3, R2, UR6, R3 ;  /* 0x0000000602037c24 */ /* 0x004fc6000f8e0203 */
[----:B---3--:R-:W-:-:S04]  /*00b0*/  ISETP.GE.U32.AND P0, PT, R0, R5, PT ;  /* 0x000000050000720c */ /* 0x008fc80003f06070 */
[----:B------:R-:W-:-:S13]  /*00c0*/  ISETP.GE.U32.OR P0, PT, R3, R4, P0 ;  /* 0x000000040300720c */ /* 0x000fda0000706470 */
        /* <DEDUP_REMOVED lines=13> */
[C---:B------:R-:W-:Y:S01]  /*01a0*/  IMAD R10, R5.reuse, 0x3, R0 ;  /* 0x00000003050a7824 */ /* 0x040fe200078e0200 */
[C---:B------:R-:W-:Y:S01]  /*01b0*/  IADD3 R4, PT, PT, R5.reuse, UR4, R8 ;  /* 0x0000000405047c10 */ /* 0x040fe2000fffe008 */
[C-C-:B------:R-:W-:Y:S01]  /*01c0*/  IMAD R14, R5.reuse, 0x5, R0.reuse ;  /* 0x00000005050e7824 */ /* 0x140fe200078e0200 */
[CC--:B------:R-:W-:Y:S01]  /*01d0*/  LEA R8, R5.reuse, R0.reuse, 0x1 ;  /* 0x0000000005087211 */ /* 0x0c0fe200078e08ff */
[C-C-:B------:R-:W-:Y:S01]  /*01e0*/  IMAD R9, R5.reuse, 0x6, R0.reuse ;  /* 0x0000000605097824 */ /* 0x140fe200078e0200 */
[C---:B------:R-:W-:Y:S01]  /*01f0*/  LEA R12, R5.reuse, R0, 0x2 ;  /* 0x00000000050c7211 */ /* 0x040fe200078e10ff */
[----:B------:R-:W-:Y:S01]  /*0200*/  IMAD R11, R5, 0x7, R0 ;  /* 0x00000007050b7824 */ /* 0x000fe200078e0200 */
[----:B------:R-:W-:Y:S01]  /*0210*/  MOV R25, RZ ;  /* 0x000000ff00197202 */ /* 0x000fe20000000f00 */
[----:B------:R-:W-:Y:S01]  /*0220*/  IMAD R15, R3, R2, 0x3 ;  /* 0x00000003030f7424 */ /* 0x000fe200078e0202 */
[----:B------:R-:W-:-:S02]  /*0230*/  MOV R13, R0 ;  /* 0x00000000000d7202 */ /* 0x000fc40000000f00 */
[----:B------:R-:W-:-:S07]  /*0240*/  IADD3 R24, PT, PT, -R7, RZ, RZ ;  /* 0x000000ff07187210 */ /* 0x000fce0007ffe1ff */
.L_x_86:
[----:B------:R-:W0:Y:S01]  /*0250*/  LDC.64 R20, c[0x0][0x380] ;  /* 0x0000e000ff147b82 */ /* 0x000e220000000a00 */
[----:B------:R-:W-:-:S07]  /*0260*/  IADD3 R23, PT, PT, R15, -0x3, RZ ;  /* 0xfffffffd0f177810 */ /* 0x000fce0007ffe0ff */
[----:B------:R-:W1:Y:S01]  /*0270*/  LDC.64 R16, c[0x0][0x388] ;  /* 0x0000e200ff107b82 */ /* 0x000e620000000a00 */
[----:B0-----:R-:W-:-:S06]  /*0280*/  IMAD.WIDE.U32 R22, R23, 0x4, R20 ;  /* 0x0000000417167825 */ /* 0x001fcc00078e0014 */
[----:B------:R-:W2:Y:S01]  /*0290*/  LDG.E R22, desc[UR6][R22.64] ;  /* 0x0000000616167981 */ /* 0x000ea2000c1e1900 */
[----:B-1----:R-:W-:-:S06]  /*02a0*/  IMAD.WIDE.U32 R18, R13, 0x4, R16 ;  /* 0x000000040d127825 */ /* 0x002fcc00078e0010 */
[----:B------:R-:W2:Y:S01]  /*02b0*/  LDG.E R18, desc[UR6][R18.64] ;  /* 0x0000000612127981 */ /* 0x000ea2000c1e1900 */
[----:B------:R-:W-:Y:S01]  /*02c0*/  IADD3 R27, PT, PT, R15, -0x2, RZ ;  /* 0xfffffffe0f1b7810 */ /* 0x000fe20007ffe0ff */
[----:B------:R-:W-:-:S06]  /*02d0*/  IMAD.WIDE.U32 R28, R4, 0x4, R16 ;  /* 0x00000004041c7825 */ /* 0x000fcc00078e0010 */
[----:B------:R-:W3:Y:S01]  /*02e0*/  LDG.E R28, desc[UR6][R28.64] ;  /* 0x000000061c1c7981 */ /* 0x000ee2000c1e1900 */
[----:B--2---:R-:W-:Y:S01]  /*02f0*/  FFMA R25, R22, R18, R25 ;  /* 0x0000001216197223 */ /* 0x004fe20000000019 */
[----:B------:R-:W-:Y:S01]  /*0300*/  IMAD.WIDE.U32 R22, R27, 0x4, R20 ;  /* 0x000000041b167825 */ /* 0x000fe200078e0014 */
[----:B------:R-:W-:-:S05]  /*0310*/  IADD3 R27, PT, PT, R15, -0x1, RZ ;  /* 0xffffffff0f1b7810 */ /* 0x000fca0007ffe0ff */
[----:B------:R-:W-:Y:S01]  /*0320*/  IMAD.WIDE.U32 R26, R27, 0x4, R20 ;  /* 0x000000041b1a7825 */ /* 0x000fe200078e0014 */
[----:B------:R-:W3:Y:S04]  /*0330*/  LDG.E R22, desc[UR6][R22.64] ;  /* 0x0000000616167981 */ /* 0x000ee8000c1e1900 */
[----:B------:R0:W2:Y:S02]  /*0340*/  LDG.E R18, desc[UR6][R26.64] ;  /* 0x000000061a127981 */ /* 0x0000a4000c1e1900 */
[----:B0-----:R-:W-:-:S05]  /*0350*/  IMAD.WIDE.U32 R26, R8, 0x4, R16 ;  /* 0x00000004081a7825 */ /* 0x001fca00078e0010 */
[----:B------:R-:W2:Y:S01]  /*0360*/  LDG.E R19, desc[UR6][R26.64] ;  /* 0x000000061a137981 */ /* 0x000ea2000c1e1900 */
[----:B------:R-:W-:Y:S01]  /*0370*/  IADD3 R23, PT, PT, R15, 0x1, RZ ;  /* 0x000000010f177810 */ /* 0x000fe20007ffe0ff */
[----:B---3--:R-:W-:-:S04]  /*0380*/  FFMA R25, R22, R28, R25 ;  /* 0x0000001c16197223 */ /* 0x008fc80000000019 */
[----:B--2---:R-:W-:Y:S01]  /*0390*/  FFMA R25, R18, R19, R25 ;  /* 0x0000001312197223 */ /* 0x004fe20000000019 */
[----:B------:R-:W-:-:S05]  /*03a0*/  IMAD.WIDE.U32 R18, R15, 0x4, R20 ;  /* 0x000000040f127825 */ /* 0x000fca00078e0014 */
[----:B------:R0:W2:Y:S02]  /*03b0*/  LDG.E R28, desc[UR6][R18.64] ;  /* 0x00000006121c7981 */ /* 0x0000a4000c1e1900 */
[----:B0-----:R-:W-:-:S04]  /*03c0*/  IMAD.WIDE.U32 R18, R23, 0x4, R20 ;  /* 0x0000000417127825 */ /* 0x001fc800078e0014 */
[--C-:B------:R-:W-:Y:S02]  /*03d0*/  IMAD.WIDE.U32 R22, R10, 0x4, R16.reuse ;  /* 0x000000040a167825 */ /* 0x100fe400078e0010 */
[----:B------:R-:W3:Y:S04]  /*03e0*/  LDG.E R18, desc[UR6][R18.64] ;  /* 0x0000000612127981 */ /* 0x000ee8000c1e1900 */
[----:B------:R0:W2:Y:S02]  /*03f0*/  LDG.E R29, desc[UR6][R22.64] ;  /* 0x00000006161d7981 */ /* 0x0000a4000c1e1900 */
[----:B0-----:R-:W-:-:S05]  /*0400*/  IMAD.WIDE.U32 R22, R12, 0x4, R16 ;  /* 0x000000040c167825 */ /* 0x001fca00078e0010 */
[----:B------:R0:W3:Y:S01]  /*0410*/  LDG.E R26, desc[UR6][R22.64] ;  /* 0x00000006161a7981 */ /* 0x0000e2000c1e1900 */
[C---:B------:R-:W-:Y:S02]  /*0420*/  IADD3 R27, PT, PT, R15.reuse, 0x3, RZ ;  /* 0x000000030f1b7810 */ /* 0x040fe40007ffe0ff */
[C---:B0-----:R-:W-:Y:S01]  /*0430*/  IADD3 R23, PT, PT, R15.reuse, 0x4, RZ ;  /* 0x000000040f177810 */ /* 0x041fe20007ffe0ff */
[----:B--2---:R-:W-:Y:S01]  /*0440*/  FFMA R25, R28, R29, R25 ;  /* 0x0000001d1c197223 */ /* 0x004fe20000000019 */
[----:B------:R-:W-:-:S05]  /*0450*/  IADD3 R29, PT, PT, R15, 0x2, RZ ;  /* 0x000000020f1d7810 */ /* 0x000fca0007ffe0ff */
[----:B------:R-:W-:-:S06]  /*0460*/  IMAD.WIDE.U32 R28, R29, 0x4, R20 ;  /* 0x000000041d1c7825 */ /* 0x000fcc00078e0014 */
[----:B------:R-:W2:Y:S01]  /*0470*/  LDG.E R28, desc[UR6][R28.64] ;  /* 0x000000061c1c7981 */ /* 0x000ea2000c1e1900 */
[----:B---3--:R-:W-:Y:S01]  /*0480*/  FFMA R25, R18, R26, R25 ;  /* 0x0000001a12197223 */ /* 0x008fe20000000019 */
[----:B------:R-:W-:-:S04]  /*0490*/  IMAD.WIDE.U32 R18, R14, 0x4, R16 ;  /* 0x000000040e127825 */ /* 0x000fc800078e0010 */
[--C-:B------:R-:W-:Y:S02]  /*04a0*/  IMAD.WIDE.U32 R26, R27, 0x4, R20.reuse ;  /* 0x000000041b1a7825 */ /* 0x100fe400078e0014 */
[----:B------:R-:W2:Y:S02]  /*04b0*/  LDG.E R18, desc[UR6][R18.64] ;  /* 0x0000000612127981 */ /* 0x000ea4000c1e1900 */
[----:B------:R-:W-:Y:S02]  /*04c0*/  IMAD.WIDE.U32 R20, R23, 0x4, R20 ;  /* 0x0000000417147825 */ /* 0x000fe400078e0014 */
[----:B------:R-:W3:Y:S02]  /*04d0*/  LDG.E R26, desc[UR6][R26.64] ;  /* 0x000000061a1a7981 */ /* 0x000ee4000c1e1900 */
[--C-:B------:R-:W-:Y:S02]  /*04e0*/  IMAD.WIDE.U32 R22, R9, 0x4, R16.reuse ;  /* 0x0000000409167825 */ /* 0x100fe400078e0010 */
[----:B------:R-:W4:Y:S02]  /*04f0*/  LDG.E R20, desc[UR6][R20.64] ;  /* 0x0000000614147981 */ /* 0x000f24000c1e1900 */
[----:B------:R-:W-:-:S02]  /*0500*/  IMAD.WIDE.U32 R16, R11, 0x4, R16 ;  /* 0x000000040b107825 */ /* 0x000fc400078e0010 */
[----:B------:R-:W3:Y:S04]  /*0510*/  LDG.E R23, desc[UR6][R22.64] ;  /* 0x0000000616177981 */ /* 0x000ee8000c1e1900 */
[----:B------:R-:W4:Y:S01]  /*0520*/  LDG.E R16, desc[UR6][R16.64] ;  /* 0x0000000610107981 */ /* 0x000f22000c1e1900 */
[----:B------:R-:W-:-:S04]  /*0530*/  IADD3 R24, PT, PT, R24, 0x8, RZ ;  /* 0x0000000818187810 */ /* 0x000fc80007ffe0ff */
[----:B------:R-:W-:Y:S02]  /*0540*/  ISETP.NE.AND P1, PT, R24, RZ, PT ;  /* 0x000000ff1800720c */ /* 0x000fe40003f25270 */
[----:B------:R-:W-:Y:S02]  /*0550*/  IADD3 R15, PT, PT, R15, 0x8, RZ ;  /* 0x000000080f0f7810 */ /* 0x000fe40007ffe0ff */
[C---:B------:R-:W-:Y:S02]  /*0560*/  LEA R4, R5.reuse, R4, 0x3 ;  /* 0x0000000405047211 */ /* 0x040fe400078e18ff */
[C---:B------:R-:W-:Y:S02]  /*0570*/  LEA R8, R5.reuse, R8, 0x3 ;  /* 0x0000000805087211 */ /* 0x040fe400078e18ff */
[C---:B------:R-:W-:Y:S02]  /*0580*/  LEA R10, R5.reuse, R10, 0x3 ;  /* 0x0000000a050a7211 */ /* 0x040fe400078e18ff */
[----:B------:R-:W-:-:S02]  /*0590*/  LEA R12, R5, R12, 0x3 ;  /* 0x0000000c050c7211 */ /* 0x000fc400078e18ff */
[C---:B------:R-:W-:Y:S02]  /*05a0*/  LEA R14, R5.reuse, R14, 0x3 ;  /* 0x0000000e050e7211 */ /* 0x040fe400078e18ff */
[C---:B------:R-:W-:Y:S02]  /*05b0*/  LEA R9, R5.reuse, R9, 0x3 ;  /* 0x0000000905097211 */ /* 0x040fe400078e18ff */
[C---:B------:R-:W-:Y:S02]  /*05c0*/  LEA R11, R5.reuse, R11, 0x3 ;  /* 0x0000000b050b7211 */ /* 0x040fe400078e18ff */
[----:B------:R-:W-:Y:S01]  /*05d0*/  LEA R13, R5, R13, 0x3 ;  /* 0x0000000d050d7211 */ /* 0x000fe200078e18ff */
[----:B--2---:R-:W-:-:S04]  /*05e0*/  FFMA R25, R28, R18, R25 ;  /* 0x000000121c197223 */ /* 0x004fc80000000019 */
[----:B---3--:R-:W-:-:S04]  /*05f0*/  FFMA R25, R26, R23, R25 ;  /* 0x000000171a197223 */ /* 0x008fc80000000019 */
[----:B----4-:R-:W-:Y:S01]  /*0600*/  FFMA R25, R20, R16, R25 ;  /* 0x0000001014197223 */ /* 0x010fe20000000019 */
[----:B------:R-:W-:Y:S06]  /*0610*/  @P1 BRA `(.L_x_86) ;  /* 0xfffffffc000c1947 */ /* 0x000fec000383ffff */
.L_x_85:
[----:B------:R-:W-:Y:S05]  /*0620*/  @!P0 BRA `(.L_x_84) ;  /* 0x0000000400048947 */ /* 0x000fea0003800000 */
[----:B------:R-:W-:Y:S02]  /*0630*/  ISETP.GE.U32.AND P0, PT, R6, 0x4, PT ;  /* 0x000000040600780c */ /* 0x000fe40003f06070 */
[----:B------:R-:W-:-:S04]  /*0640*/  LOP3.LUT R24, R2, 0x3, RZ, 0xc0, !PT ;  /* 0x0000000302187812 */ /* 0x000fc800078ec0ff */
[----:B------:R-:W-:-:S07]  /*0650*/  ISETP.NE.AND P1, PT, R24, RZ, PT ;  /* 0x000000ff1800720c */ /* 0x000fce0003f25270 */
[----:B------:R-:W-:Y:S06]  /*0660*/  @!P0 BRA `(.L_x_87) ;  /* 0x00000000007c8947 */ /* 0x000fec0003800000 */
[----:B------:R-:W0:Y:S01]  /*0670*/  LDC.64 R8, c[0x0][0x388] ;  /* 0x0000e200ff087b82 */ /* 0x000e220000000a00 */
[----:B------:R-:W-:Y:S02]  /*0680*/  IMAD R13, R3, R2, R7 ;  /* 0x00000002030d7224 */ /* 0x000fe400078e0207 */
[----:B------:R-:W-:-:S03]  /*0690*/  IMAD R6, R7, R5, R0 ;  /* 0x0000000507067224 */ /* 0x000fc600078e0200 */
[C---:B------:R-:W-:Y:S02]  /*06a0*/  IADD3 R21, PT, PT, R13.reuse, 0x1, RZ ;  /* 0x000000010d157810 */ /* 0x040fe40007ffe0ff */
[----:B------:R-:W1:Y:S01]  /*06b0*/  LDC.64 R10, c[0x0][0x380] ;  /* 0x0000e000ff0a7b82 */ /* 0x000e620000000a00 */
[C---:B------:R-:W-:Y:S02]  /*06c0*/  IADD3 R15, PT, PT, R13.reuse, 0x2, RZ ;  /* 0x000000020d0f7810 */ /* 0x040fe40007ffe0ff */
[----:B------:R-:W-:Y:S01]  /*06d0*/  IADD3 R27, PT, PT, R13, 0x3, RZ ;  /* 0x000000030d1b7810 */ /* 0x000fe20007ffe0ff */
[C---:B0-----:R-:W-:Y:S01]  /*06e0*/  IMAD.WIDE.U32 R18, R6.reuse, 0x4, R8 ;  /* 0x0000000406127825 */ /* 0x041fe200078e0008 */
[----:B------:R-:W-:-:S04]  /*06f0*/  IADD3 R6, PT, PT, R6, R5, RZ ;  /* 0x0000000506067210 */ /* 0x000fc80007ffe0ff */
[CC--:B------:R-:W-:Y:S01]  /*0700*/  IADD3 R14, PT, PT, R6.reuse, R5.reuse, RZ ;  /* 0x00000005060e7210 */ /* 0x0c0fe20007ffe0ff */
[--C-:B-1----:R-:W-:Y:S01]  /*0710*/  IMAD.WIDE.U32 R22, R13, 0x4, R10.reuse ;  /* 0x000000040d167825 */ /* 0x102fe200078e000a */
[----:B------:R-:W2:Y:S03]  /*0720*/  LDG.E R18, desc[UR6][R18.64] ;  /* 0x0000000612127981 */ /* 0x000ea6000c1e1900 */
[----:B------:R-:W-:Y:S01]  /*0730*/  IMAD.WIDE.U32 R20, R21, 0x4, R10 ;  /* 0x0000000415147825 */ /* 0x000fe200078e000a */
[----:B------:R-:W2:Y:S03]  /*0740*/  LDG.E R4, desc[UR6][R22.64] ;  /* 0x0000000616047981 */ /* 0x000ea6000c1e1900 */
[----:B------:R-:W-:Y:S01]  /*0750*/  IMAD.WIDE.U32 R16, R6, 0x4, R8 ;  /* 0x0000000406107825 */ /* 0x000fe200078e0008 */
[----:B------:R-:W-:Y:S01]  /*0760*/  IADD3 R29, PT, PT, R14, R5, RZ ;  /* 0x000000050e1d7210 */ /* 0x000fe20007ffe0ff */
[----:B------:R-:W3:Y:S02]  /*0770*/  LDG.E R20, desc[UR6][R20.64] ;  /* 0x0000000614147981 */ /* 0x000ee4000c1e1900 */
        /* <DEDUP_REMOVED lines=14> */
.L_x_87:
[----:B------:R-:W-:Y:S05]  /*0860*/  @!P1 BRA `(.L_x_84) ;  /* 0x0000000000749947 */ /* 0x000fea0003800000 */
[----:B------:R-:W0:Y:S01]  /*0870*/  LDC.64 R16, c[0x0][0x380] ;  /* 0x0000e000ff107b82 */ /* 0x000e220000000a00 */
[----:B------:R-:W-:Y:S02]  /*0880*/  ISETP.NE.AND P0, PT, R24, 0x1, PT ;  /* 0x000000011800780c */ /* 0x000fe40003f05270 */
[----:B------:R-:W-:-:S04]  /*0890*/  LOP3.LUT R4, R2, 0x1, RZ, 0xc0, !PT ;  /* 0x0000000102047812 */ /* 0x000fc800078ec0ff */
[----:B------:R-:W-:Y:S01]  /*08a0*/  ISETP.NE.U32.AND P1, PT, R4, 0x1, PT ;  /* 0x000000010400780c */ /* 0x000fe20003f25070 */
[----:B------:R-:W1:Y:S06]  /*08b0*/  LDC.64 R8, c[0x0][0x388] ;  /* 0x0000e200ff087b82 */ /* 0x000e6c0000000a00 */
[----:B------:R-:W-:Y:S02]  /*08c0*/  @P0 IMAD R15, R3, R2, R7 ;  /* 0x00000002030f0224 */ /* 0x000fe400078e0207 */
[----:B------:R-:W2:Y:S01]  /*08d0*/  LDC.64 R10, c[0x0][0x380] ;  /* 0x0000e000ff0a7b82 */ /* 0x000ea20000000a00 */
[C---:B------:R-:W-:Y:S01]  /*08e0*/  @P0 IMAD R14, R7.reuse, R5, R0 ;  /* 0x00000005070e0224 */ /* 0x040fe200078e0200 */
[----:B------:R-:W-:-:S02]  /*08f0*/  @P0 IADD3 R7, PT, PT, R7, 0x2, RZ ;  /* 0x0000000207070810 */ /* 0x000fc40007ffe0ff */
[C---:B------:R-:W-:Y:S02]  /*0900*/  @P0 IADD3 R21, PT, PT, R15.reuse, 0x1, RZ ;  /* 0x000000010f150810 */ /* 0x040fe40007ffe0ff */
[----:B------:R-:W-:Y:S02]  /*0910*/  @P0 IADD3 R23, PT, PT, R14, R5, RZ ;  /* 0x000000050e170210 */ /* 0x000fe40007ffe0ff */
[----:B------:R-:W3:Y:S01]  /*0920*/  LDC.64 R12, c[0x0][0x388] ;  /* 0x0000e200ff0c7b82 */ /* 0x000ee20000000a00 */
[----:B0-----:R-:W-:-:S04]  /*0930*/  @P0 IMAD.WIDE.U32 R18, R15, 0x4, R16 ;  /* 0x000000040f120825 */ /* 0x001fc800078e0010 */
[----:B------:R-:W-:Y:S01]  /*0940*/  @P0 IMAD.WIDE.U32 R16, R21, 0x4, R16 ;  /* 0x0000000415100825 */ /* 0x000fe200078e0010 */
[----:B------:R-:W4:Y:S03]  /*0950*/  @P0 LDG.E R4, desc[UR6][R18.64] ;  /* 0x0000000612040981 */ /* 0x000f26000c1e1900 */
[----:B-1----:R-:W-:Y:S02]  /*0960*/  @P0 IMAD.WIDE.U32 R14, R14, 0x4, R8 ;  /* 0x000000040e0e0825 */ /* 0x002fe400078e0008 */
[----:B------:R-:W5:Y:S02]  /*0970*/  @P0 LDG.E R17, desc[UR6][R16.64] ;  /* 0x0000000610110981 */ /* 0x000f64000c1e1900 */
[----:B------:R-:W-:Y:S02]  /*0980*/  @!P1 IMAD R21, R3, R2, R7 ;  /* 0x0000000203159224 */ /* 0x000fe400078e0207 */
[----:B------:R-:W-:Y:S01]  /*0990*/  @P0 IMAD.WIDE.U32 R8, R23, 0x4, R8 ;  /* 0x0000000417080825 */ /* 0x000fe200078e0008 */
[----:B------:R-:W4:Y:S03]  /*09a0*/  @P0 LDG.E R14, desc[UR6][R14.64] ;  /* 0x000000060e0e0981 */ /* 0x000f26000c1e1900 */
[----:B------:R-:W-:-:S02]  /*09b0*/  @!P1 IMAD R7, R7, R5, R0 ;  /* 0x0000000507079224 */ /* 0x000fc400078e0200 */
[----:B--2---:R-:W-:Y:S01]  /*09c0*/  @!P1 IMAD.WIDE.U32 R10, R21, 0x4, R10 ;  /* 0x00000004150a9825 */ /* 0x004fe200078e000a */
[----:B------:R-:W5:Y:S03]  /*09d0*/  @P0 LDG.E R8, desc[UR6][R8.64] ;  /* 0x0000000608080981 */ /* 0x000f66000c1e1900 */
[----:B---3--:R-:W-:Y:S02]  /*09e0*/  @!P1 IMAD.WIDE.U32 R12, R7, 0x4, R12 ;  /* 0x00000004070c9825 */ /* 0x008fe400078e000c */
[----:B------:R-:W2:Y:S04]  /*09f0*/  @!P1 LDG.E R10, desc[UR6][R10.64] ;  /* 0x000000060a0a9981 */ /* 0x000ea8000c1e1900 */
[----:B------:R-:W2:Y:S01]  /*0a00*/  @!P1 LDG.E R12, desc[UR6][R12.64] ;  /* 0x000000060c0c9981 */ /* 0x000ea2000c1e1900 */
[----:B----4-:R-:W-:-:S04]  /*0a10*/  @P0 FFMA R4, R4, R14, R25 ;  /* 0x0000000e04040223 */ /* 0x010fc80000000019 */
[----:B-----5:R-:W-:-:S04]  /*0a20*/  @P0 FFMA R25, R17, R8, R4 ;  /* 0x0000000811190223 */ /* 0x020fc80000000004 */
[----:B--2---:R-:W-:-:S07]  /*0a30*/  @!P1 FFMA R25, R10, R12, R25 ;  /* 0x0000000c0a199223 */ /* 0x004fce0000000019 */
.L_x_84:
[----:B------:R-:W0:Y:S01]  /*0a40*/  LDC.64 R6, c[0x0][0x390] ;  /* 0x0000e400ff067b82 */ /* 0x000e220000000a00 */
[----:B------:R-:W-:-:S04]  /*0a50*/  IMAD R3, R3, R5, R0 ;  /* 0x0000000503037224 */ /* 0x000fc800078e0200 */
[----:B0-----:R-:W-:-:S05]  /*0a60*/  IMAD.WIDE.U32 R2, R3, 0x4, R6 ;  /* 0x0000000403027825 */ /* 0x001fca00078e0006 */
[----:B------:R-:W-:Y:S01]  /*0a70*/  STG.E desc[UR6][R2.64], R25 ;  /* 0x0000001902007986 */ /* 0x000fe2000c101906 */
[----:B------:R-:W-:Y:S05]  /*0a80*/  EXIT ;  /* 0x000000000000794d */ /* 0x000fea0003800000 */
.L_x_88:
        /* <DEDUP_REMOVED lines=15> */
.L_x_101:


//--------------------- .nv.shared.reserved.0     --------------------------
	.section	.nv.shared.reserved.0,"aw",@nobits
	.weak		__nv_reservedSMEM_offset_0_alias
	.size		__nv_reservedSMEM_offset_0_alias, 0, 64
	.other		__nv_reservedSMEM_offset_0_alias,@"STO_CUDA_RESERVED_SHARED STV_DEFAULT"
__nv_reservedSMEM_offset_0_alias:
	.zero		0
	.zero		64


//--------------------- .nv.constant0._Z16updataParaKernelPfS_j --------------------------
	.section	.nv.constant0._Z16updataParaKernelPfS_j,"a",@progbits
	.sectionflags	@""
	.align	4
.nv.constant0._Z16updataParaKernelPfS_j:
	.zero		916


//--------------------- .nv.constant0._Z21elemWiseMulGradKernelPfS_j --------------------------
	.section	.nv.constant0._Z21elemWiseMulGradKernelPfS_j,"a",@progbits
	.sectionflags	@""
	.align	4
.nv.constant0._Z21elemWiseMulGradKernelPfS_j:
	.zero		916


//--------------------- .nv.constant0._Z11dReLUKernelPfS_j --------------------------
	.section	.nv.constant0._Z11dReLUKernelPfS_j,"a",@progbits
	.sectionflags	@""
	.align	4
.nv.constant0._Z11dReLUKernelPfS_j:
	.zero		916


//--------------------- .nv.constant0._Z16updateGradKernelPfS_S_S_jjj --------------------------
	.section	.nv.constant0._Z16updateGradKernelPfS_S_S_jjj,"a",@progbits
	.sectionflags	@""
	.align	4
.nv.constant0._Z16updateGradKernelPfS_S_S_jjj:
	.zero		940


//--------------------- .nv.constant0._Z23computeOutputGradKernelPfS_Pjj --------------------------
	.section	.nv.constant0._Z23computeOutputGradKernelPfS_Pjj,"a",@progbits
	.sectionflags	@""
	.align	4
.nv.constant0._Z23computeOutputGradKernelPfS_Pjj:
	.zero		924


//--------------------- .nv.constant0._Z14zeroGradKernelPfj --------------------------
	.section	.nv.constant0._Z14zeroGradKernelPfj,"a",@progbits
	.sectionflags	@""
	.align	4
.nv.constant0._Z14zeroGradKernelPfj:
	.zero		908


//--------------------- .nv.constant0._Z17safeSoftMaxKernelPfjj --------------------------
	.section	.nv.constant0._Z17safeSoftMaxKernelPfjj,"a",@progbits
	.sectionflags	@""
	.align	4
.nv.constant0._Z17safeSoftMaxKernelPfjj:
	.zero		912


//--------------------- .nv.constant0._Z13biasAddKernelPfS_jj --------------------------
	.section	.nv.constant0._Z13biasAddKernelPfS_jj,"a",@progbits
	.sectionflags	@""
	.align	4
.nv.constant0._Z13biasAddKernelPfS_jj:
	.zero		920


//--------------------- .nv.constant0._Z10reluKernelPfj --------------------------
	.section	.nv.constant0._Z10reluKernelPfj,"a",@progbits
	.sectionflags	@""
	.align	4
.nv.constant0._Z10reluKernelPfj:
	.zero		908


//--------------------- .nv.constant0._Z15matmulATBKernelPfS_S_jjj --------------------------
	.section	.nv.constant0._Z15matmulATBKernelPfS_S_jjj,"a",@progbits
	.sectionflags	@""
	.align	4
.nv.constant0._Z15matmulATBKernelPfS_S_jjj:
	.zero		932


//--------------------- .nv.constant0._Z15matmulABTKernelPfS_S_jjj --------------------------
	.section	.nv.constant0._Z15matmulABTKernelPfS_S_jjj,"a",@progbits
	.sectionflags	@""
	.align	4
.nv.constant0._Z15matmulABTKernelPfS_S_jjj:
	.zero		932


//--------------------- .nv.constant0._Z14matmulABKernelPfS_S_jjj --------------------------
	.section	.nv.constant0._Z14matmulABKernelPfS_S_jjj,"a",@progbits
	.sectionflags	@""
	.align	4
.nv.constant0._Z14matmulABKernelPfS_S_jjj:
	.zero		932


//--------------------- SYMBOLS --------------------------

	.type		.nv.reservedSmem.offset0,@object
	.size		.nv.reservedSmem.offset0,0x4
